//
// Generated by NVIDIA NVVM Compiler
//
// Compiler Build ID: CL-36424714
// Cuda compilation tools, release 13.0, V13.0.88
// Based on NVVM 20.0.0
//

.version 9.0
.target sm_100
.address_size 64

	// .globl	_Z12histo_kernelPcjPj
// _ZZ34histo_private_kernel_shared_memoryPcjPjE7histo_s has been demoted
// _ZZ36histo_private_kernel_thread_coarsingPcjPjE7histo_s has been demoted
// _ZZ65histo_private_kernel_thread_coarsing_and_coalesced_memory_accesssPcjPjE7histo_s has been demoted

.visible .entry _Z12histo_kernelPcjPj(
	.param .u64 .ptr .align 1 _Z12histo_kernelPcjPj_param_0,
	.param .u32 _Z12histo_kernelPcjPj_param_1,
	.param .u64 .ptr .align 1 _Z12histo_kernelPcjPj_param_2
)
{
	.reg .pred 	%p<3>;
	.reg .b16 	%rs<4>;
	.reg .b32 	%r<7>;
	.reg .b64 	%rd<10>;

	ld.param.u64 	%rd1, [_Z12histo_kernelPcjPj_param_0];
	ld.param.u32 	%r2, [_Z12histo_kernelPcjPj_param_1];
	ld.param.u64 	%rd2, [_Z12histo_kernelPcjPj_param_2];
	mov.u32 	%r3, %ctaid.x;
	mov.u32 	%r4, %ntid.x;
	mov.u32 	%r5, %tid.x;
	mad.lo.s32 	%r1, %r3, %r4, %r5;
	setp.ge.u32 	%p1, %r1, %r2;
	@%p1 bra 	$L__BB0_3;
	cvta.to.global.u64 	%rd3, %rd1;
	cvt.u64.u32 	%rd4, %r1;
	add.s64 	%rd5, %rd3, %rd4;
	ld.global.u8 	%rs2, [%rd5];
	add.s16 	%rs1, %rs2, -97;
	and.b16  	%rs3, %rs1, 255;
	setp.gt.u16 	%p2, %rs3, 25;
	@%p2 bra 	$L__BB0_3;
	cvt.u64.u16 	%rd6, %rs1;
	and.b64  	%rd7, %rd6, 252;
	cvta.to.global.u64 	%rd8, %rd2;
	add.s64 	%rd9, %rd8, %rd7;
	atom.global.add.u32 	%r6, [%rd9], 1;
$L__BB0_3:
	ret;

}
	// .globl	_Z20histo_private_kernelPcjPj
.visible .entry _Z20histo_private_kernelPcjPj(
	.param .u64 .ptr .align 1 _Z20histo_private_kernelPcjPj_param_0,
	.param .u32 _Z20histo_private_kernelPcjPj_param_1,
	.param .u64 .ptr .align 1 _Z20histo_private_kernelPcjPj_param_2
)
{
	.reg .pred 	%p<7>;
	.reg .b16 	%rs<6>;
	.reg .b32 	%r<18>;
	.reg .b64 	%rd<17>;

	ld.param.u64 	%rd6, [_Z20histo_private_kernelPcjPj_param_0];
	ld.param.u32 	%r11, [_Z20histo_private_kernelPcjPj_param_1];
	ld.param.u64 	%rd7, [_Z20histo_private_kernelPcjPj_param_2];
	cvta.to.global.u64 	%rd1, %rd7;
	mov.u32 	%r1, %ctaid.x;
	mov.u32 	%r2, %ntid.x;
	mov.u32 	%r17, %tid.x;
	mad.lo.s32 	%r4, %r1, %r2, %r17;
	setp.ge.u32 	%p1, %r4, %r11;
	@%p1 bra 	$L__BB1_3;
	cvta.to.global.u64 	%rd8, %rd6;
	cvt.u64.u32 	%rd9, %r4;
	add.s64 	%rd10, %rd8, %rd9;
	ld.global.u8 	%rs2, [%rd10];
	add.s16 	%rs1, %rs2, -97;
	and.b16  	%rs3, %rs1, 255;
	setp.gt.u16 	%p2, %rs3, 25;
	@%p2 bra 	$L__BB1_3;
	and.b16  	%rs4, %rs1, 252;
	shr.u16 	%rs5, %rs4, 2;
	cvt.u32.u16 	%r12, %rs5;
	mad.lo.s32 	%r13, %r1, 7, %r12;
	mul.wide.u32 	%rd11, %r13, 4;
	add.s64 	%rd12, %rd1, %rd11;
	atom.global.add.u32 	%r14, [%rd12], 1;
$L__BB1_3:
	setp.eq.s32 	%p3, %r1, 0;
	@%p3 bra 	$L__BB1_9;
	bar.sync 	0;
	setp.gt.u32 	%p4, %r17, 6;
	@%p4 bra 	$L__BB1_9;
	mul.wide.u32 	%rd13, %r17, 4;
	add.s64 	%rd16, %rd1, %rd13;
	mul.wide.u32 	%rd3, %r2, 4;
	mad.lo.s32 	%r16, %r1, 7, %r17;
$L__BB1_6:
	mul.wide.u32 	%rd14, %r16, 4;
	add.s64 	%rd15, %rd1, %rd14;
	ld.global.u32 	%r8, [%rd15];
	setp.eq.s32 	%p5, %r8, 0;
	@%p5 bra 	$L__BB1_8;
	atom.global.add.u32 	%r15, [%rd16], %r8;
$L__BB1_8:
	add.s32 	%r17, %r17, %r2;
	add.s64 	%rd16, %rd16, %rd3;
	add.s32 	%r16, %r16, %r2;
	setp.lt.u32 	%p6, %r17, 7;
	@%p6 bra 	$L__BB1_6;
$L__BB1_9:
	ret;

}
	// .globl	_Z34histo_private_kernel_shared_memoryPcjPj
.visible .entry _Z34histo_private_kernel_shared_memoryPcjPj(
	.param .u64 .ptr .align 1 _Z34histo_private_kernel_shared_memoryPcjPj_param_0,
	.param .u32 _Z34histo_private_kernel_shared_memoryPcjPj_param_1,
	.param .u64 .ptr .align 1 _Z34histo_private_kernel_shared_memoryPcjPj_param_2
)
{
	.reg .pred 	%p<8>;
	.reg .b16 	%rs<4>;
	.reg .b32 	%r<35>;
	.reg .b64 	%rd<13>;
	// demoted variable
	.shared .align 4 .b8 _ZZ34histo_private_kernel_shared_memoryPcjPjE7histo_s[28];
	ld.param.u64 	%rd5, [_Z34histo_private_kernel_shared_memoryPcjPj_param_0];
	ld.param.u32 	%r18, [_Z34histo_private_kernel_shared_memoryPcjPj_param_1];
	ld.param.u64 	%rd6, [_Z34histo_private_kernel_shared_memoryPcjPj_param_2];
	mov.u32 	%r34, %tid.x;
	setp.gt.u32 	%p1, %r34, 6;
	@%p1 bra 	$L__BB2_3;
	mov.u32 	%r2, %ntid.x;
	shl.b32 	%r19, %r34, 2;
	mov.u32 	%r20, _ZZ34histo_private_kernel_shared_memoryPcjPjE7histo_s;
	add.s32 	%r31, %r20, %r19;
	shl.b32 	%r4, %r2, 2;
	mov.u32 	%r32, %r34;
$L__BB2_2:
	mov.b32 	%r21, 0;
	st.shared.u32 	[%r31], %r21;
	add.s32 	%r32, %r32, %r2;
	add.s32 	%r31, %r31, %r4;
	setp.lt.u32 	%p2, %r32, 7;
	@%p2 bra 	$L__BB2_2;
$L__BB2_3:
	bar.sync 	0;
	mov.u32 	%r22, %ctaid.x;
	mov.u32 	%r9, %ntid.x;
	mad.lo.s32 	%r10, %r22, %r9, %r34;
	setp.ge.u32 	%p3, %r10, %r18;
	@%p3 bra 	$L__BB2_6;
	cvt.u64.u32 	%rd7, %r10;
	cvta.to.global.u64 	%rd8, %rd5;
	add.s64 	%rd9, %rd8, %rd7;
	ld.global.u8 	%rs2, [%rd9];
	add.s16 	%rs1, %rs2, -97;
	and.b16  	%rs3, %rs1, 255;
	setp.gt.u16 	%p4, %rs3, 25;
	@%p4 bra 	$L__BB2_6;
	cvt.u32.u16 	%r23, %rs1;
	and.b32  	%r24, %r23, 252;
	mov.u32 	%r25, _ZZ34histo_private_kernel_shared_memoryPcjPjE7histo_s;
	add.s32 	%r26, %r25, %r24;
	atom.shared.add.u32 	%r27, [%r26], 1;
$L__BB2_6:
	setp.gt.u32 	%p5, %r34, 6;
	bar.sync 	0;
	@%p5 bra 	$L__BB2_11;
	mul.wide.u32 	%rd10, %r34, 4;
	cvta.to.global.u64 	%rd11, %rd6;
	add.s64 	%rd12, %rd11, %rd10;
	mul.wide.u32 	%rd2, %r9, 4;
	shl.b32 	%r28, %r34, 2;
	mov.u32 	%r29, _ZZ34histo_private_kernel_shared_memoryPcjPjE7histo_s;
	add.s32 	%r33, %r29, %r28;
	shl.b32 	%r12, %r9, 2;
$L__BB2_8:
	ld.shared.u32 	%r15, [%r33];
	setp.eq.s32 	%p6, %r15, 0;
	@%p6 bra 	$L__BB2_10;
	atom.global.add.u32 	%r30, [%rd12], %r15;
$L__BB2_10:
	add.s32 	%r34, %r34, %r9;
	add.s64 	%rd12, %rd12, %rd2;
	add.s32 	%r33, %r33, %r12;
	setp.lt.u32 	%p7, %r34, 7;
	@%p7 bra 	$L__BB2_8;
$L__BB2_11:
	ret;

}
	// .globl	_Z36histo_private_kernel_thread_coarsingPcjPj
.visible .entry _Z36histo_private_kernel_thread_coarsingPcjPj(
	.param .u64 .ptr .align 1 _Z36histo_private_kernel_thread_coarsingPcjPj_param_0,
	.param .u32 _Z36histo_private_kernel_thread_coarsingPcjPj_param_1,
	.param .u64 .ptr .align 1 _Z36histo_private_kernel_thread_coarsingPcjPj_param_2
)
{
	.reg .pred 	%p<30>;
	.reg .b16 	%rs<46>;
	.reg .b32 	%r<128>;
	.reg .b64 	%rd<23>;
	// demoted variable
	.shared .align 4 .b8 _ZZ36histo_private_kernel_thread_coarsingPcjPjE7histo_s[28];
	ld.param.u64 	%rd12, [_Z36histo_private_kernel_thread_coarsingPcjPj_param_0];
	ld.param.u32 	%r31, [_Z36histo_private_kernel_thread_coarsingPcjPj_param_1];
	ld.param.u64 	%rd11, [_Z36histo_private_kernel_thread_coarsingPcjPj_param_2];
	cvta.to.global.u64 	%rd1, %rd12;
	mov.u32 	%r127, %tid.x;
	setp.gt.u32 	%p1, %r127, 6;
	@%p1 bra 	$L__BB3_3;
	mov.u32 	%r2, %ntid.x;
	shl.b32 	%r32, %r127, 2;
	mov.u32 	%r33, _ZZ36histo_private_kernel_thread_coarsingPcjPjE7histo_s;
	add.s32 	%r119, %r33, %r32;
	shl.b32 	%r4, %r2, 2;
	mov.u32 	%r120, %r127;
$L__BB3_2:
	mov.b32 	%r34, 0;
	st.shared.u32 	[%r119], %r34;
	add.s32 	%r120, %r120, %r2;
	add.s32 	%r119, %r119, %r4;
	setp.lt.u32 	%p2, %r120, 7;
	@%p2 bra 	$L__BB3_2;
$L__BB3_3:
	bar.sync 	0;
	mov.u32 	%r35, %ctaid.x;
	mov.u32 	%r9, %ntid.x;
	mad.lo.s32 	%r36, %r35, %r9, %r127;
	shl.b32 	%r123, %r36, 5;
	add.s32 	%r37, %r123, 32;
	min.u32 	%r11, %r37, %r31;
	setp.ge.u32 	%p3, %r123, %r11;
	@%p3 bra 	$L__BB3_44;
	and.b32  	%r12, %r11, 7;
	sub.s32 	%r38, %r123, %r11;
	setp.gt.u32 	%p4, %r38, -8;
	@%p4 bra 	$L__BB3_23;
	add.s32 	%r39, %r123, %r12;
	sub.s32 	%r121, %r39, %r11;
	cvt.u64.u32 	%rd13, %r123;
	add.s64 	%rd14, %rd13, %rd1;
	add.s64 	%rd21, %rd14, 3;
$L__BB3_6:
	.pragma "nounroll";
	ld.global.u8 	%rs16, [%rd21+-3];
	add.s16 	%rs1, %rs16, -97;
	and.b16  	%rs17, %rs1, 255;
	setp.gt.u16 	%p5, %rs17, 25;
	@%p5 bra 	$L__BB3_8;
	cvt.u32.u16 	%r40, %rs1;
	and.b32  	%r41, %r40, 252;
	mov.u32 	%r42, _ZZ36histo_private_kernel_thread_coarsingPcjPjE7histo_s;
	add.s32 	%r43, %r42, %r41;
	atom.shared.add.u32 	%r44, [%r43], 1;
$L__BB3_8:
	ld.global.u8 	%rs18, [%rd21+-2];
	add.s16 	%rs2, %rs18, -97;
	and.b16  	%rs19, %rs2, 255;
	setp.gt.u16 	%p6, %rs19, 25;
	@%p6 bra 	$L__BB3_10;
	cvt.u32.u16 	%r45, %rs2;
	and.b32  	%r46, %r45, 252;
	mov.u32 	%r47, _ZZ36histo_private_kernel_thread_coarsingPcjPjE7histo_s;
	add.s32 	%r48, %r47, %r46;
	atom.shared.add.u32 	%r49, [%r48], 1;
$L__BB3_10:
	ld.global.u8 	%rs20, [%rd21+-1];
	add.s16 	%rs3, %rs20, -97;
	and.b16  	%rs21, %rs3, 255;
	setp.gt.u16 	%p7, %rs21, 25;
	@%p7 bra 	$L__BB3_12;
	cvt.u32.u16 	%r50, %rs3;
	and.b32  	%r51, %r50, 252;
	mov.u32 	%r52, _ZZ36histo_private_kernel_thread_coarsingPcjPjE7histo_s;
	add.s32 	%r53, %r52, %r51;
	atom.shared.add.u32 	%r54, [%r53], 1;
$L__BB3_12:
	ld.global.u8 	%rs22, [%rd21];
	add.s16 	%rs4, %rs22, -97;
	and.b16  	%rs23, %rs4, 255;
	setp.gt.u16 	%p8, %rs23, 25;
	@%p8 bra 	$L__BB3_14;
	cvt.u32.u16 	%r55, %rs4;
	and.b32  	%r56, %r55, 252;
	mov.u32 	%r57, _ZZ36histo_private_kernel_thread_coarsingPcjPjE7histo_s;
	add.s32 	%r58, %r57, %r56;
	atom.shared.add.u32 	%r59, [%r58], 1;
$L__BB3_14:
	ld.global.u8 	%rs24, [%rd21+1];
	add.s16 	%rs5, %rs24, -97;
	and.b16  	%rs25, %rs5, 255;
	setp.gt.u16 	%p9, %rs25, 25;
	@%p9 bra 	$L__BB3_16;
	cvt.u32.u16 	%r60, %rs5;
	and.b32  	%r61, %r60, 252;
	mov.u32 	%r62, _ZZ36histo_private_kernel_thread_coarsingPcjPjE7histo_s;
	add.s32 	%r63, %r62, %r61;
	atom.shared.add.u32 	%r64, [%r63], 1;
$L__BB3_16:
	ld.global.u8 	%rs26, [%rd21+2];
	add.s16 	%rs6, %rs26, -97;
	and.b16  	%rs27, %rs6, 255;
	setp.gt.u16 	%p10, %rs27, 25;
	@%p10 bra 	$L__BB3_18;
	cvt.u32.u16 	%r65, %rs6;
	and.b32  	%r66, %r65, 252;
	mov.u32 	%r67, _ZZ36histo_private_kernel_thread_coarsingPcjPjE7histo_s;
	add.s32 	%r68, %r67, %r66;
	atom.shared.add.u32 	%r69, [%r68], 1;
$L__BB3_18:
	ld.global.u8 	%rs28, [%rd21+3];
	add.s16 	%rs7, %rs28, -97;
	and.b16  	%rs29, %rs7, 255;
	setp.gt.u16 	%p11, %rs29, 25;
	@%p11 bra 	$L__BB3_20;
	cvt.u32.u16 	%r70, %rs7;
	and.b32  	%r71, %r70, 252;
	mov.u32 	%r72, _ZZ36histo_private_kernel_thread_coarsingPcjPjE7histo_s;
	add.s32 	%r73, %r72, %r71;
	atom.shared.add.u32 	%r74, [%r73], 1;
$L__BB3_20:
	ld.global.u8 	%rs30, [%rd21+4];
	add.s16 	%rs8, %rs30, -97;
	and.b16  	%rs31, %rs8, 255;
	setp.gt.u16 	%p12, %rs31, 25;
	@%p12 bra 	$L__BB3_22;
	cvt.u32.u16 	%r75, %rs8;
	and.b32  	%r76, %r75, 252;
	mov.u32 	%r77, _ZZ36histo_private_kernel_thread_coarsingPcjPjE7histo_s;
	add.s32 	%r78, %r77, %r76;
	atom.shared.add.u32 	%r79, [%r78], 1;
$L__BB3_22:
	add.s32 	%r123, %r123, 8;
	add.s32 	%r121, %r121, 8;
	add.s64 	%rd21, %rd21, 8;
	setp.ne.s32 	%p13, %r121, 0;
	@%p13 bra 	$L__BB3_6;
$L__BB3_23:
	setp.eq.s32 	%p14, %r12, 0;
	@%p14 bra 	$L__BB3_44;
	and.b32  	%r19, %r11, 3;
	setp.lt.u32 	%p15, %r12, 4;
	@%p15 bra 	$L__BB3_34;
	cvt.u64.u32 	%rd15, %r123;
	add.s64 	%rd5, %rd1, %rd15;
	ld.global.u8 	%rs32, [%rd5];
	add.s16 	%rs9, %rs32, -97;
	and.b16  	%rs33, %rs9, 255;
	setp.gt.u16 	%p16, %rs33, 25;
	@%p16 bra 	$L__BB3_27;
	cvt.u32.u16 	%r80, %rs9;
	and.b32  	%r81, %r80, 252;
	mov.u32 	%r82, _ZZ36histo_private_kernel_thread_coarsingPcjPjE7histo_s;
	add.s32 	%r83, %r82, %r81;
	atom.shared.add.u32 	%r84, [%r83], 1;
$L__BB3_27:
	ld.global.u8 	%rs34, [%rd5+1];
	add.s16 	%rs10, %rs34, -97;
	and.b16  	%rs35, %rs10, 255;
	setp.gt.u16 	%p17, %rs35, 25;
	@%p17 bra 	$L__BB3_29;
	cvt.u32.u16 	%r85, %rs10;
	and.b32  	%r86, %r85, 252;
	mov.u32 	%r87, _ZZ36histo_private_kernel_thread_coarsingPcjPjE7histo_s;
	add.s32 	%r88, %r87, %r86;
	atom.shared.add.u32 	%r89, [%r88], 1;
$L__BB3_29:
	ld.global.u8 	%rs36, [%rd5+2];
	add.s16 	%rs11, %rs36, -97;
	and.b16  	%rs37, %rs11, 255;
	setp.gt.u16 	%p18, %rs37, 25;
	@%p18 bra 	$L__BB3_31;
	cvt.u32.u16 	%r90, %rs11;
	and.b32  	%r91, %r90, 252;
	mov.u32 	%r92, _ZZ36histo_private_kernel_thread_coarsingPcjPjE7histo_s;
	add.s32 	%r93, %r92, %r91;
	atom.shared.add.u32 	%r94, [%r93], 1;
$L__BB3_31:
	ld.global.u8 	%rs38, [%rd5+3];
	add.s16 	%rs12, %rs38, -97;
	and.b16  	%rs39, %rs12, 255;
	setp.gt.u16 	%p19, %rs39, 25;
	@%p19 bra 	$L__BB3_33;
	cvt.u32.u16 	%r95, %rs12;
	and.b32  	%r96, %r95, 252;
	mov.u32 	%r97, _ZZ36histo_private_kernel_thread_coarsingPcjPjE7histo_s;
	add.s32 	%r98, %r97, %r96;
	atom.shared.add.u32 	%r99, [%r98], 1;
$L__BB3_33:
	add.s32 	%r123, %r123, 4;
$L__BB3_34:
	setp.eq.s32 	%p20, %r19, 0;
	@%p20 bra 	$L__BB3_44;
	setp.eq.s32 	%p21, %r19, 1;
	@%p21 bra 	$L__BB3_41;
	cvt.u64.u32 	%rd16, %r123;
	add.s64 	%rd6, %rd1, %rd16;
	ld.global.u8 	%rs40, [%rd6];
	add.s16 	%rs13, %rs40, -97;
	and.b16  	%rs41, %rs13, 255;
	setp.gt.u16 	%p22, %rs41, 25;
	@%p22 bra 	$L__BB3_38;
	cvt.u32.u16 	%r100, %rs13;
	and.b32  	%r101, %r100, 252;
	mov.u32 	%r102, _ZZ36histo_private_kernel_thread_coarsingPcjPjE7histo_s;
	add.s32 	%r103, %r102, %r101;
	atom.shared.add.u32 	%r104, [%r103], 1;
$L__BB3_38:
	ld.global.u8 	%rs42, [%rd6+1];
	add.s16 	%rs14, %rs42, -97;
	and.b16  	%rs43, %rs14, 255;
	setp.gt.u16 	%p23, %rs43, 25;
	@%p23 bra 	$L__BB3_40;
	cvt.u32.u16 	%r105, %rs14;
	and.b32  	%r106, %r105, 252;
	mov.u32 	%r107, _ZZ36histo_private_kernel_thread_coarsingPcjPjE7histo_s;
	add.s32 	%r108, %r107, %r106;
	atom.shared.add.u32 	%r109, [%r108], 1;
$L__BB3_40:
	add.s32 	%r123, %r123, 2;
$L__BB3_41:
	and.b32  	%r110, %r11, 1;
	setp.eq.b32 	%p24, %r110, 1;
	not.pred 	%p25, %p24;
	@%p25 bra 	$L__BB3_44;
	cvt.u64.u32 	%rd17, %r123;
	add.s64 	%rd18, %rd1, %rd17;
	ld.global.u8 	%rs44, [%rd18];
	add.s16 	%rs15, %rs44, -97;
	and.b16  	%rs45, %rs15, 255;
	setp.gt.u16 	%p26, %rs45, 25;
	@%p26 bra 	$L__BB3_44;
	cvt.u32.u16 	%r111, %rs15;
	and.b32  	%r112, %r111, 252;
	mov.u32 	%r113, _ZZ36histo_private_kernel_thread_coarsingPcjPjE7histo_s;
	add.s32 	%r114, %r113, %r112;
	atom.shared.add.u32 	%r115, [%r114], 1;
$L__BB3_44:
	setp.gt.u32 	%p27, %r127, 6;
	bar.sync 	0;
	@%p27 bra 	$L__BB3_49;
	mul.wide.u32 	%rd19, %r127, 4;
	cvta.to.global.u64 	%rd20, %rd11;
	add.s64 	%rd22, %rd20, %rd19;
	mul.wide.u32 	%rd8, %r9, 4;
	shl.b32 	%r116, %r127, 2;
	mov.u32 	%r117, _ZZ36histo_private_kernel_thread_coarsingPcjPjE7histo_s;
	add.s32 	%r126, %r117, %r116;
	shl.b32 	%r25, %r9, 2;
$L__BB3_46:
	ld.shared.u32 	%r28, [%r126];
	setp.eq.s32 	%p28, %r28, 0;
	@%p28 bra 	$L__BB3_48;
	atom.global.add.u32 	%r118, [%rd22], %r28;
$L__BB3_48:
	add.s32 	%r127, %r127, %r9;
	add.s64 	%rd22, %rd22, %rd8;
	add.s32 	%r126, %r126, %r25;
	setp.lt.u32 	%p29, %r127, 7;
	@%p29 bra 	$L__BB3_46;
$L__BB3_49:
	ret;

}
	// .globl	_Z65histo_private_kernel_thread_coarsing_and_coalesced_memory_accesssPcjPj
.visible .entry _Z65histo_private_kernel_thread_coarsing_and_coalesced_memory_accesssPcjPj(
	.param .u64 .ptr .align 1 _Z65histo_private_kernel_thread_coarsing_and_coalesced_memory_accesssPcjPj_param_0,
	.param .u32 _Z65histo_private_kernel_thread_coarsing_and_coalesced_memory_accesssPcjPj_param_1,
	.param .u64 .ptr .align 1 _Z65histo_private_kernel_thread_coarsing_and_coalesced_memory_accesssPcjPj_param_2
)
{
	.reg .pred 	%p<9>;
	.reg .b16 	%rs<4>;
	.reg .b32 	%r<40>;
	.reg .b64 	%rd<13>;
	// demoted variable
	.shared .align 4 .b8 _ZZ65histo_private_kernel_thread_coarsing_and_coalesced_memory_accesssPcjPjE7histo_s[28];
	ld.param.u64 	%rd6, [_Z65histo_private_kernel_thread_coarsing_and_coalesced_memory_accesssPcjPj_param_0];
	ld.param.u32 	%r21, [_Z65histo_private_kernel_thread_coarsing_and_coalesced_memory_accesssPcjPj_param_1];
	ld.param.u64 	%rd7, [_Z65histo_private_kernel_thread_coarsing_and_coalesced_memory_accesssPcjPj_param_2];
	mov.u32 	%r39, %tid.x;
	setp.gt.u32 	%p1, %r39, 6;
	@%p1 bra 	$L__BB4_3;
	mov.u32 	%r2, %ntid.x;
	shl.b32 	%r22, %r39, 2;
	mov.u32 	%r23, _ZZ65histo_private_kernel_thread_coarsing_and_coalesced_memory_accesssPcjPjE7histo_s;
	add.s32 	%r35, %r23, %r22;
	shl.b32 	%r4, %r2, 2;
	mov.u32 	%r36, %r39;
$L__BB4_2:
	mov.b32 	%r24, 0;
	st.shared.u32 	[%r35], %r24;
	add.s32 	%r36, %r36, %r2;
	add.s32 	%r35, %r35, %r4;
	setp.lt.u32 	%p2, %r36, 7;
	@%p2 bra 	$L__BB4_2;
$L__BB4_3:
	bar.sync 	0;
	mov.u32 	%r25, %ctaid.x;
	mov.u32 	%r9, %ntid.x;
	mad.lo.s32 	%r37, %r25, %r9, %r39;
	setp.ge.u32 	%p3, %r37, %r21;
	@%p3 bra 	$L__BB4_8;
	mov.u32 	%r26, %nctaid.x;
	mul.lo.s32 	%r11, %r9, %r26;
	cvta.to.global.u64 	%rd1, %rd6;
$L__BB4_5:
	cvt.u64.u32 	%rd8, %r37;
	add.s64 	%rd9, %rd1, %rd8;
	ld.global.u8 	%rs2, [%rd9];
	add.s16 	%rs1, %rs2, -97;
	and.b16  	%rs3, %rs1, 255;
	setp.gt.u16 	%p4, %rs3, 25;
	@%p4 bra 	$L__BB4_7;
	cvt.u32.u16 	%r27, %rs1;
	and.b32  	%r28, %r27, 252;
	mov.u32 	%r29, _ZZ65histo_private_kernel_thread_coarsing_and_coalesced_memory_accesssPcjPjE7histo_s;
	add.s32 	%r30, %r29, %r28;
	atom.shared.add.u32 	%r31, [%r30], 1;
$L__BB4_7:
	add.s32 	%r37, %r37, %r11;
	setp.lt.u32 	%p5, %r37, %r21;
	@%p5 bra 	$L__BB4_5;
$L__BB4_8:
	setp.gt.u32 	%p6, %r39, 6;
	bar.sync 	0;
	@%p6 bra 	$L__BB4_13;
	mul.wide.u32 	%rd10, %r39, 4;
	cvta.to.global.u64 	%rd11, %rd7;
	add.s64 	%rd12, %rd11, %rd10;
	mul.wide.u32 	%rd3, %r9, 4;
	shl.b32 	%r32, %r39, 2;
	mov.u32 	%r33, _ZZ65histo_private_kernel_thread_coarsing_and_coalesced_memory_accesssPcjPjE7histo_s;
	add.s32 	%r38, %r33, %r32;
	shl.b32 	%r15, %r9, 2;
$L__BB4_10:
	ld.shared.u32 	%r18, [%r38];
	setp.eq.s32 	%p7, %r18, 0;
	@%p7 bra 	$L__BB4_12;
	atom.global.add.u32 	%r34, [%rd12], %r18;
$L__BB4_12:
	add.s32 	%r39, %r39, %r9;
	add.s64 	%rd12, %rd12, %rd3;
	add.s32 	%r38, %r38, %r15;
	setp.lt.u32 	%p8, %r39, 7;
	@%p8 bra 	$L__BB4_10;
$L__BB4_13:
	ret;

}


// ===== COMPILED SASS (sm_100) =====

	.target	sm_100

	.elftype	@"ET_EXEC"


//--------------------- .note.nv.tkinfo           --------------------------
	.section	.note.nv.tkinfo,"",@"SHT_NOTE"
	.sectionflags	@"SHF_NOTE_NV_TKINFO"
	.tkinfo
        /*0018*/ 	.word	0x00000002
        /*0030*/ 	.string	""
        /*0030*/ 	.string	"ptxas"
        /*0030*/ 	.string	"Cuda compilation tools, release 13.0, V13.0.88"
        /*0030*/ 	.string	"Build cuda_13.0.r13.0/compiler.36424714_0"
        /*0030*/ 	.string	"-arch sm_100 -m 64 "



//--------------------- .note.nv.cuinfo           --------------------------
	.section	.note.nv.cuinfo,"",@"SHT_NOTE"
	.sectionflags	@"SHF_NOTE_NV_CUINFO"
        /*0018*/ 	.short	0x0002
        /*001a*/ 	.short	0x0064
        /*001c*/ 	.short	0x0082
	.zero		2


//--------------------- .nv.info                  --------------------------
	.section	.nv.info,"",@"SHT_CUDA_INFO"
	.align	4


	//----- nvinfo : EIATTR_REGCOUNT
	.align		4
        /*0000*/ 	.byte	0x04, 0x2f
        /*0002*/ 	.short	(.L_1 - .L_0)
	.align		4
.L_0:
        /*0004*/ 	.word	index@(_Z12histo_kernelPcjPj)
        /*0008*/ 	.word	0x00000008


	//----- nvinfo : EIATTR_FRAME_SIZE
	.align		4
.L_1:
        /*000c*/ 	.byte	0x04, 0x11
        /*000e*/ 	.short	(.L_3 - .L_2)
	.align		4
.L_2:
        /*0010*/ 	.word	index@(_Z12histo_kernelPcjPj)
        /*0014*/ 	.word	0x00000000


	//----- nvinfo : EIATTR_REGCOUNT
	.align		4
.L_3:
        /*0018*/ 	.byte	0x04, 0x2f
        /*001a*/ 	.short	(.L_5 - .L_4)
	.align		4
.L_4:
        /*001c*/ 	.word	index@(_Z20histo_private_kernelPcjPj)
        /*0020*/ 	.word	0x0000000e


	//----- nvinfo : EIATTR_FRAME_SIZE
	.align		4
.L_5:
        /*0024*/ 	.byte	0x04, 0x11
        /*0026*/ 	.short	(.L_7 - .L_6)
	.align		4
.L_6:
        /*0028*/ 	.word	index@(_Z20histo_private_kernelPcjPj)
        /*002c*/ 	.word	0x00000000


	//----- nvinfo : EIATTR_REGCOUNT
	.align		4
.L_7:
        /*0030*/ 	.byte	0x04, 0x2f
        /*0032*/ 	.short	(.L_9 - .L_8)
	.align		4
.L_8:
        /*0034*/ 	.word	index@(_Z34histo_private_kernel_shared_memoryPcjPj)
        /*0038*/ 	.word	0x0000000a


	//----- nvinfo : EIATTR_FRAME_SIZE
	.align		4
.L_9:
        /*003c*/ 	.byte	0x04, 0x11
        /*003e*/ 	.short	(.L_11 - .L_10)
	.align		4
.L_10:
        /*0040*/ 	.word	index@(_Z34histo_private_kernel_shared_memoryPcjPj)
        /*0044*/ 	.word	0x00000000


	//----- nvinfo : EIATTR_REGCOUNT
	.align		4
.L_11:
        /*0048*/ 	.byte	0x04, 0x2f
        /*004a*/ 	.short	(.L_13 - .L_12)
	.align		4
.L_12:
        /*004c*/ 	.word	index@(_Z36histo_private_kernel_thread_coarsingPcjPj)
        /*0050*/ 	.word	0x00000016


	//----- nvinfo : EIATTR_FRAME_SIZE
	.align		4
.L_13:
        /*0054*/ 	.byte	0x04, 0x11
        /*0056*/ 	.short	(.L_15 - .L_14)
	.align		4
.L_14:
        /*0058*/ 	.word	index@(_Z36histo_private_kernel_thread_coarsingPcjPj)
        /*005c*/ 	.word	0x00000000


	//----- nvinfo : EIATTR_REGCOUNT
	.align		4
.L_15:
        /*0060*/ 	.byte	0x04, 0x2f
        /*0062*/ 	.short	(.L_17 - .L_16)
	.align		4
.L_16:
        /*0064*/ 	.word	index@(_Z65histo_private_kernel_thread_coarsing_and_coalesced_memory_accesssPcjPj)
        /*0068*/ 	.word	0x0000000b


	//----- nvinfo : EIATTR_FRAME_SIZE
	.align		4
.L_17:
        /*006c*/ 	.byte	0x04, 0x11
        /*006e*/ 	.short	(.L_19 - .L_18)
	.align		4
.L_18:
        /*0070*/ 	.word	index@(_Z65histo_private_kernel_thread_coarsing_and_coalesced_memory_accesssPcjPj)
        /*0074*/ 	.word	0x00000000


	//----- nvinfo : EIATTR_MIN_STACK_SIZE
	.align		4
.L_19:
        /*0078*/ 	.byte	0x04, 0x12
        /*007a*/ 	.short	(.L_21 - .L_20)
	.align		4
.L_20:
        /*007c*/ 	.word	index@(_Z65histo_private_kernel_thread_coarsing_and_coalesced_memory_accesssPcjPj)
        /*0080*/ 	.word	0x00000000


	//----- nvinfo : EIATTR_MIN_STACK_SIZE
	.align		4
.L_21:
        /*0084*/ 	.byte	0x04, 0x12
        /*0086*/ 	.short	(.L_23 - .L_22)
	.align		4
.L_22:
        /*0088*/ 	.word	index@(_Z36histo_private_kernel_thread_coarsingPcjPj)
        /*008c*/ 	.word	0x00000000


	//----- nvinfo : EIATTR_MIN_STACK_SIZE
	.align		4
.L_23:
        /*0090*/ 	.byte	0x04, 0x12
        /*0092*/ 	.short	(.L_25 - .L_24)
	.align		4
.L_24:
        /*0094*/ 	.word	index@(_Z34histo_private_kernel_shared_memoryPcjPj)
        /*0098*/ 	.word	0x00000000


	//----- nvinfo : EIATTR_MIN_STACK_SIZE
	.align		4
.L_25:
        /*009c*/ 	.byte	0x04, 0x12
        /*009e*/ 	.short	(.L_27 - .L_26)
	.align		4
.L_26:
        /*00a0*/ 	.word	index@(_Z20histo_private_kernelPcjPj)
        /*00a4*/ 	.word	0x00000000


	//----- nvinfo : EIATTR_MIN_STACK_SIZE
	.align		4
.L_27:
        /*00a8*/ 	.byte	0x04, 0x12
        /*00aa*/ 	.short	(.L_29 - .L_28)
	.align		4
.L_28:
        /*00ac*/ 	.word	index@(_Z12histo_kernelPcjPj)
        /*00b0*/ 	.word	0x00000000
.L_29:


//--------------------- .nv.compat                --------------------------
	.section	.nv.compat,"",@"SHT_CUDA_COMPAT_INFO"
	.align	4
        /*0000*/ 	.byte	0x02, 0x09, 0x00, 0x00, 0x02, 0x02, 0x01, 0x00, 0x02, 0x05, 0x05, 0x00, 0x03, 0x07, 0x01, 0x01
        /*0010*/ 	.byte	0x02, 0x03, 0x00, 0x00, 0x02, 0x06, 0x01, 0x00, 0x04, 0x0b, 0x08, 0x00, 0x09, 0x00, 0x00, 0x00
        /*0020*/ 	.byte	0x00, 0x00, 0x00, 0x00


//--------------------- .nv.info._Z65histo_private_kernel_thread_coarsing_and_coalesced_memory_accesssPcjPj --------------------------
	.section	.nv.info._Z65histo_private_kernel_thread_coarsing_and_coalesced_memory_accesssPcjPj,"",@"SHT_CUDA_INFO"
	.sectionflags	@""
	.align	4


	//----- nvinfo : EIATTR_CUDA_API_VERSION
	.align		4
        /*0000*/ 	.byte	0x04, 0x37
        /*0002*/ 	.short	(.L_31 - .L_30)
.L_30:
        /*0004*/ 	.word	0x00000082


	//----- nvinfo : EIATTR_KPARAM_INFO
	.align		4
.L_31:
        /*0008*/ 	.byte	0x04, 0x17
        /*000a*/ 	.short	(.L_33 - .L_32)
.L_32:
        /*000c*/ 	.word	0x00000000
        /*0010*/ 	.short	0x0002
        /*0012*/ 	.short	0x0010
        /*0014*/ 	.byte	0x00, 0xf5, 0x21, 0x00


	//----- nvinfo : EIATTR_KPARAM_INFO
	.align		4
.L_33:
        /*0018*/ 	.byte	0x04, 0x17
        /*001a*/ 	.short	(.L_35 - .L_34)
.L_34:
        /*001c*/ 	.word	0x00000000
        /*0020*/ 	.short	0x0001
        /*0022*/ 	.short	0x0008
        /*0024*/ 	.byte	0x00, 0xf0, 0x11, 0x00


	//----- nvinfo : EIATTR_KPARAM_INFO
	.align		4
.L_35:
        /*0028*/ 	.byte	0x04, 0x17
        /*002a*/ 	.short	(.L_37 - .L_36)
.L_36:
        /*002c*/ 	.word	0x00000000
        /*0030*/ 	.short	0x0000
        /*0032*/ 	.short	0x0000
        /*0034*/ 	.byte	0x00, 0xf5, 0x21, 0x00


	//----- nvinfo : EIATTR_SPARSE_MMA_MASK
	.align		4
.L_37:
        /*0038*/ 	.byte	0x03, 0x50
        /*003a*/ 	.short	0x0000


	//----- nvinfo : EIATTR_MAXREG_COUNT
	.align		4
        /*003c*/ 	.byte	0x03, 0x1b
        /*003e*/ 	.short	0x00ff


	//----- nvinfo : EIATTR_NUM_BARRIERS
	.align		4
        /*0040*/ 	.byte	0x02, 0x4c
        /*0042*/ 	.byte	0x01
	.zero		1


	//----- nvinfo : EIATTR_MERCURY_ISA_VERSION
	.align		4
        /*0044*/ 	.byte	0x03, 0x5f
        /*0046*/ 	.short	0x0101


	//----- nvinfo : EIATTR_VRC_CTA_INIT_COUNT
	.align		4
        /*0048*/ 	.byte	0x02, 0x4a
	.zero		1
	.zero		1


	//----- nvinfo : EIATTR_EXIT_INSTR_OFFSETS
	.align		4
        /*004c*/ 	.byte	0x04, 0x1c
        /*004e*/ 	.short	(.L_39 - .L_38)


	//   ....[0]....
.L_38:
        /*0050*/ 	.word	0x00000320


	//   ....[1]....
        /*0054*/ 	.word	0x00000440


	//----- nvinfo : EIATTR_CRS_STACK_SIZE
	.align		4
.L_39:
        /*0058*/ 	.byte	0x04, 0x1e
        /*005a*/ 	.short	(.L_41 - .L_40)
.L_40:
        /*005c*/ 	.word	0x00000000


	//----- nvinfo : EIATTR_CBANK_PARAM_SIZE
	.align		4
.L_41:
        /*0060*/ 	.byte	0x03, 0x19
        /*0062*/ 	.short	0x0018


	//----- nvinfo : EIATTR_PARAM_CBANK
	.align		4
        /*0064*/ 	.byte	0x04, 0x0a
        /*0066*/ 	.short	(.L_43 - .L_42)
	.align		4
.L_42:
        /*0068*/ 	.word	index@(.nv.constant0._Z65histo_private_kernel_thread_coarsing_and_coalesced_memory_accesssPcjPj)
        /*006c*/ 	.short	0x0380
        /*006e*/ 	.short	0x0018


	//----- nvinfo : EIATTR_SW_WAR
	.align		4
.L_43:
        /*0070*/ 	.byte	0x04, 0x36
        /*0072*/ 	.short	(.L_45 - .L_44)
.L_44:
        /*0074*/ 	.word	0x00000008
.L_45:


//--------------------- .nv.info._Z36histo_private_kernel_thread_coarsingPcjPj --------------------------
	.section	.nv.info._Z36histo_private_kernel_thread_coarsingPcjPj,"",@"SHT_CUDA_INFO"
	.sectionflags	@""
	.align	4


	//----- nvinfo : EIATTR_CUDA_API_VERSION
	.align		4
        /*0000*/ 	.byte	0x04, 0x37
        /*0002*/ 	.short	(.L_47 - .L_46)
.L_46:
        /*0004*/ 	.word	0x00000082


	//----- nvinfo : EIATTR_KPARAM_INFO
	.align		4
.L_47:
        /*0008*/ 	.byte	0x04, 0x17
        /*000a*/ 	.short	(.L_49 - .L_48)
.L_48:
        /*000c*/ 	.word	0x00000000
        /*0010*/ 	.short	0x0002
        /*0012*/ 	.short	0x0010
        /*0014*/ 	.byte	0x00, 0xf5, 0x21, 0x00


	//----- nvinfo : EIATTR_KPARAM_INFO
	.align		4
.L_49:
        /*0018*/ 	.byte	0x04, 0x17
        /*001a*/ 	.short	(.L_51 - .L_50)
.L_50:
        /*001c*/ 	.word	0x00000000
        /*0020*/ 	.short	0x0001
        /*0022*/ 	.short	0x0008
        /*0024*/ 	.byte	0x00, 0xf0, 0x11, 0x00


	//----- nvinfo : EIATTR_KPARAM_INFO
	.align		4
.L_51:
        /*0028*/ 	.byte	0x04, 0x17
        /*002a*/ 	.short	(.L_53 - .L_52)
.L_52:
        /*002c*/ 	.word	0x00000000
        /*0030*/ 	.short	0x0000
        /*0032*/ 	.short	0x0000
        /*0034*/ 	.byte	0x00, 0xf5, 0x21, 0x00


	//----- nvinfo : EIATTR_SPARSE_MMA_MASK
	.align		4
.L_53:
        /*0038*/ 	.byte	0x03, 0x50
        /*003a*/ 	.short	0x0000


	//----- nvinfo : EIATTR_MAXREG_COUNT
	.align		4
        /*003c*/ 	.byte	0x03, 0x1b
        /*003e*/ 	.short	0x00ff


	//----- nvinfo : EIATTR_NUM_BARRIERS
	.align		4
        /*0040*/ 	.byte	0x02, 0x4c
        /*0042*/ 	.byte	0x01
	.zero		1


	//----- nvinfo : EIATTR_MERCURY_ISA_VERSION
	.align		4
        /*0044*/ 	.byte	0x03, 0x5f
        /*0046*/ 	.short	0x0101


	//----- nvinfo : EIATTR_VRC_CTA_INIT_COUNT
	.align		4
        /*0048*/ 	.byte	0x02, 0x4a
	.zero		1
	.zero		1


	//----- nvinfo : EIATTR_EXIT_INSTR_OFFSETS
	.align		4
        /*004c*/ 	.byte	0x04, 0x1c
        /*004e*/ 	.short	(.L_55 - .L_54)


	//   ....[0]....
.L_54:
        /*0050*/ 	.word	0x00000ff0


	//   ....[1]....
        /*0054*/ 	.word	0x00001110


	//----- nvinfo : EIATTR_CRS_STACK_SIZE
	.align		4
.L_55:
        /*0058*/ 	.byte	0x04, 0x1e
        /*005a*/ 	.short	(.L_57 - .L_56)
.L_56:
        /*005c*/ 	.word	0x00000000


	//----- nvinfo : EIATTR_CBANK_PARAM_SIZE
	.align		4
.L_57:
        /*0060*/ 	.byte	0x03, 0x19
        /*0062*/ 	.short	0x0018


	//----- nvinfo : EIATTR_PARAM_CBANK
	.align		4
        /*0064*/ 	.byte	0x04, 0x0a
        /*0066*/ 	.short	(.L_59 - .L_58)
	.align		4
.L_58:
        /*0068*/ 	.word	index@(.nv.constant0._Z36histo_private_kernel_thread_coarsingPcjPj)
        /*006c*/ 	.short	0x0380
        /*006e*/ 	.short	0x0018


	//----- nvinfo : EIATTR_SW_WAR
	.align		4
.L_59:
        /*0070*/ 	.byte	0x04, 0x36
        /*0072*/ 	.short	(.L_61 - .L_60)
.L_60:
        /*0074*/ 	.word	0x00000008
.L_61:


//--------------------- .nv.info._Z34histo_private_kernel_shared_memoryPcjPj --------------------------
	.section	.nv.info._Z34histo_private_kernel_shared_memoryPcjPj,"",@"SHT_CUDA_INFO"
	.sectionflags	@""
	.align	4


	//----- nvinfo : EIATTR_CUDA_API_VERSION
	.align		4
        /*0000*/ 	.byte	0x04, 0x37
        /*0002*/ 	.short	(.L_63 - .L_62)
.L_62:
        /*0004*/ 	.word	0x00000082


	//----- nvinfo : EIATTR_KPARAM_INFO
	.align		4
.L_63:
        /*0008*/ 	.byte	0x04, 0x17
        /*000a*/ 	.short	(.L_65 - .L_64)
.L_64:
        /*000c*/ 	.word	0x00000000
        /*0010*/ 	.short	0x0002
        /*0012*/ 	.short	0x0010
        /*0014*/ 	.byte	0x00, 0xf5, 0x21, 0x00


	//----- nvinfo : EIATTR_KPARAM_INFO
	.align		4
.L_65:
        /*0018*/ 	.byte	0x04, 0x17
        /*001a*/ 	.short	(.L_67 - .L_66)
.L_66:
        /*001c*/ 	.word	0x00000000
        /*0020*/ 	.short	0x0001
        /*0022*/ 	.short	0x0008
        /*0024*/ 	.byte	0x00, 0xf0, 0x11, 0x00


	//----- nvinfo : EIATTR_KPARAM_INFO
	.align		4
.L_67:
        /*0028*/ 	.byte	0x04, 0x17
        /*002a*/ 	.short	(.L_69 - .L_68)
.L_68:
        /*002c*/ 	.word	0x00000000
        /*0030*/ 	.short	0x0000
        /*0032*/ 	.short	0x0000
        /*0034*/ 	.byte	0x00, 0xf5, 0x21, 0x00


	//----- nvinfo : EIATTR_SPARSE_MMA_MASK
	.align		4
.L_69:
        /*0038*/ 	.byte	0x03, 0x50
        /*003a*/ 	.short	0x0000


	//----- nvinfo : EIATTR_MAXREG_COUNT
	.align		4
        /*003c*/ 	.byte	0x03, 0x1b
        /*003e*/ 	.short	0x00ff


	//----- nvinfo : EIATTR_NUM_BARRIERS
	.align		4
        /*0040*/ 	.byte	0x02, 0x4c
        /*0042*/ 	.byte	0x01
	.zero		1


	//----- nvinfo : EIATTR_MERCURY_ISA_VERSION
	.align		4
        /*0044*/ 	.byte	0x03, 0x5f
        /*0046*/ 	.short	0x0101


	//----- nvinfo : EIATTR_VRC_CTA_INIT_COUNT
	.align		4
        /*0048*/ 	.byte	0x02, 0x4a
	.zero		1
	.zero		1


	//----- nvinfo : EIATTR_EXIT_INSTR_OFFSETS
	.align		4
        /*004c*/ 	.byte	0x04, 0x1c
        /*004e*/ 	.short	(.L_71 - .L_70)


	//   ....[0]....
.L_70:
        /*0050*/ 	.word	0x000002a0


	//   ....[1]....
        /*0054*/ 	.word	0x000003c0


	//----- nvinfo : EIATTR_CRS_STACK_SIZE
	.align		4
.L_71:
        /*0058*/ 	.byte	0x04, 0x1e
        /*005a*/ 	.short	(.L_73 - .L_72)
.L_72:
        /*005c*/ 	.word	0x00000000


	//----- nvinfo : EIATTR_CBANK_PARAM_SIZE
	.align		4
.L_73:
        /*0060*/ 	.byte	0x03, 0x19
        /*0062*/ 	.short	0x0018


	//----- nvinfo : EIATTR_PARAM_CBANK
	.align		4
        /*0064*/ 	.byte	0x04, 0x0a
        /*0066*/ 	.short	(.L_75 - .L_74)
	.align		4
.L_74:
        /*0068*/ 	.word	index@(.nv.constant0._Z34histo_private_kernel_shared_memoryPcjPj)
        /*006c*/ 	.short	0x0380
        /*006e*/ 	.short	0x0018


	//----- nvinfo : EIATTR_SW_WAR
	.align		4
.L_75:
        /*0070*/ 	.byte	0x04, 0x36
        /*0072*/ 	.short	(.L_77 - .L_76)
.L_76:
        /*0074*/ 	.word	0x00000008
.L_77:


//--------------------- .nv.info._Z20histo_private_kernelPcjPj --------------------------
	.section	.nv.info._Z20histo_private_kernelPcjPj,"",@"SHT_CUDA_INFO"
	.sectionflags	@""
	.align	4


	//----- nvinfo : EIATTR_CUDA_API_VERSION
	.align		4
        /*0000*/ 	.byte	0x04, 0x37
        /*0002*/ 	.short	(.L_79 - .L_78)
.L_78:
        /*0004*/ 	.word	0x00000082


	//----- nvinfo : EIATTR_KPARAM_INFO
	.align		4
.L_79:
        /*0008*/ 	.byte	0x04, 0x17
        /*000a*/ 	.short	(.L_81 - .L_80)
.L_80:
        /*000c*/ 	.word	0x00000000
        /*0010*/ 	.short	0x0002
        /*0012*/ 	.short	0x0010
        /*0014*/ 	.byte	0x00, 0xf5, 0x21, 0x00


	//----- nvinfo : EIATTR_KPARAM_INFO
	.align		4
.L_81:
        /*0018*/ 	.byte	0x04, 0x17
        /*001a*/ 	.short	(.L_83 - .L_82)
.L_82:
        /*001c*/ 	.word	0x00000000
        /*0020*/ 	.short	0x0001
        /*0022*/ 	.short	0x0008
        /*0024*/ 	.byte	0x00, 0xf0, 0x11, 0x00


	//----- nvinfo : EIATTR_KPARAM_INFO
	.align		4
.L_83:
        /*0028*/ 	.byte	0x04, 0x17
        /*002a*/ 	.short	(.L_85 - .L_84)
.L_84:
        /*002c*/ 	.word	0x00000000
        /*0030*/ 	.short	0x0000
        /*0032*/ 	.short	0x0000
        /*0034*/ 	.byte	0x00, 0xf5, 0x21, 0x00


	//----- nvinfo : EIATTR_SPARSE_MMA_MASK
	.align		4
.L_85:
        /*0038*/ 	.byte	0x03, 0x50
        /*003a*/ 	.short	0x0000


	//----- nvinfo : EIATTR_MAXREG_COUNT
	.align		4
        /*003c*/ 	.byte	0x03, 0x1b
        /*003e*/ 	.short	0x00ff


	//----- nvinfo : EIATTR_NUM_BARRIERS
	.align		4
        /*0040*/ 	.byte	0x02, 0x4c
        /*0042*/ 	.byte	0x01
	.zero		1


	//----- nvinfo : EIATTR_MERCURY_ISA_VERSION
	.align		4
        /*0044*/ 	.byte	0x03, 0x5f
        /*0046*/ 	.short	0x0101


	//----- nvinfo : EIATTR_VRC_CTA_INIT_COUNT
	.align		4
        /*0048*/ 	.byte	0x02, 0x4a
	.zero		1
	.zero		1


	//----- nvinfo : EIATTR_EXIT_INSTR_OFFSETS
	.align		4
        /*004c*/ 	.byte	0x04, 0x1c
        /*004e*/ 	.short	(.L_87 - .L_86)


	//   ....[0]....
.L_86:
        /*0050*/ 	.word	0x000001b0


	//   ....[1]....
        /*0054*/ 	.word	0x000001e0


	//   ....[2]....
        /*0058*/ 	.word	0x000002f0


	//----- nvinfo : EIATTR_CRS_STACK_SIZE
	.align		4
.L_87:
        /*005c*/ 	.byte	0x04, 0x1e
        /*005e*/ 	.short	(.L_89 - .L_88)
.L_88:
        /*0060*/ 	.word	0x00000000


	//----- nvinfo : EIATTR_CBANK_PARAM_SIZE
	.align		4
.L_89:
        /*0064*/ 	.byte	0x03, 0x19
        /*0066*/ 	.short	0x0018


	//----- nvinfo : EIATTR_PARAM_CBANK
	.align		4
        /*0068*/ 	.byte	0x04, 0x0a
        /*006a*/ 	.short	(.L_91 - .L_90)
	.align		4
.L_90:
        /*006c*/ 	.word	index@(.nv.constant0._Z20histo_private_kernelPcjPj)
        /*0070*/ 	.short	0x0380
        /*0072*/ 	.short	0x0018


	//----- nvinfo : EIATTR_SW_WAR
	.align		4
.L_91:
        /*0074*/ 	.byte	0x04, 0x36
        /*0076*/ 	.short	(.L_93 - .L_92)
.L_92:
        /*0078*/ 	.word	0x00000008
.L_93:


//--------------------- .nv.info._Z12histo_kernelPcjPj --------------------------
	.section	.nv.info._Z12histo_kernelPcjPj,"",@"SHT_CUDA_INFO"
	.sectionflags	@""
	.align	4


	//----- nvinfo : EIATTR_CUDA_API_VERSION
	.align		4
        /*0000*/ 	.byte	0x04, 0x37
        /*0002*/ 	.short	(.L_95 - .L_94)
.L_94:
        /*0004*/ 	.word	0x00000082


	//----- nvinfo : EIATTR_KPARAM_INFO
	.align		4
.L_95:
        /*0008*/ 	.byte	0x04, 0x17
        /*000a*/ 	.short	(.L_97 - .L_96)
.L_96:
        /*000c*/ 	.word	0x00000000
        /*0010*/ 	.short	0x0002
        /*0012*/ 	.short	0x0010
        /*0014*/ 	.byte	0x00, 0xf5, 0x21, 0x00


	//----- nvinfo : EIATTR_KPARAM_INFO
	.align		4
.L_97:
        /*0018*/ 	.byte	0x04, 0x17
        /*001a*/ 	.short	(.L_99 - .L_98)
.L_98:
        /*001c*/ 	.word	0x00000000
        /*0020*/ 	.short	0x0001
        /*0022*/ 	.short	0x0008
        /*0024*/ 	.byte	0x00, 0xf0, 0x11, 0x00


	//----- nvinfo : EIATTR_KPARAM_INFO
	.align		4
.L_99:
        /*0028*/ 	.byte	0x04, 0x17
        /*002a*/ 	.short	(.L_101 - .L_100)
.L_100:
        /*002c*/ 	.word	0x00000000
        /*0030*/ 	.short	0x0000
        /*0032*/ 	.short	0x0000
        /*0034*/ 	.byte	0x00, 0xf5, 0x21, 0x00


	//----- nvinfo : EIATTR_SPARSE_MMA_MASK
	.align		4
.L_101:
        /*0038*/ 	.byte	0x03, 0x50
        /*003a*/ 	.short	0x0000


	//----- nvinfo : EIATTR_MAXREG_COUNT
	.align		4
        /*003c*/ 	.byte	0x03, 0x1b
        /*003e*/ 	.short	0x00ff


	//----- nvinfo : EIATTR_MERCURY_ISA_VERSION
	.align		4
        /*0040*/ 	.byte	0x03, 0x5f
        /*0042*/ 	.short	0x0101


	//----- nvinfo : EIATTR_VRC_CTA_INIT_COUNT
	.align		4
        /*0044*/ 	.byte	0x02, 0x4a
	.zero		1
	.zero		1


	//----- nvinfo : EIATTR_EXIT_INSTR_OFFSETS
	.align		4
        /*0048*/ 	.byte	0x04, 0x1c
        /*004a*/ 	.short	(.L_103 - .L_102)


	//   ....[0]....
.L_102:
        /*004c*/ 	.word	0x00000070


	//   ....[1]....
        /*0050*/ 	.word	0x00000100


	//   ....[2]....
        /*0054*/ 	.word	0x00000170


	//----- nvinfo : EIATTR_CBANK_PARAM_SIZE
	.align		4
.L_103:
        /*0058*/ 	.byte	0x03, 0x19
        /*005a*/ 	.short	0x0018


	//----- nvinfo : EIATTR_PARAM_CBANK
	.align		4
        /*005c*/ 	.byte	0x04, 0x0a
        /*005e*/ 	.short	(.L_105 - .L_104)
	.align		4
.L_104:
        /*0060*/ 	.word	index@(.nv.constant0._Z12histo_kernelPcjPj)
        /*0064*/ 	.short	0x0380
        /*0066*/ 	.short	0x0018


	//----- nvinfo : EIATTR_SW_WAR
	.align		4
.L_105:
        /*0068*/ 	.byte	0x04, 0x36
        /*006a*/ 	.short	(.L_107 - .L_106)
.L_106:
        /*006c*/ 	.word	0x00000008
.L_107:


//--------------------- .nv.callgraph             --------------------------
	.section	.nv.callgraph,"",@"SHT_CUDA_CALLGRAPH"
	.align	4
	.sectionentsize	8
	.align		4
        /*0000*/ 	.word	0x00000000
	.align		4
        /*0004*/ 	.word	0xffffffff
	.align		4
        /*0008*/ 	.word	0x00000000
	.align		4
        /*000c*/ 	.word	0xfffffffe
	.align		4
        /*0010*/ 	.word	0x00000000
	.align		4
        /*0014*/ 	.word	0xfffffffd
	.align		4
        /*0018*/ 	.word	0x00000000
	.align		4
        /*001c*/ 	.word	0xfffffffc


//--------------------- .text._Z65histo_private_kernel_thread_coarsing_and_coalesced_memory_accesssPcjPj --------------------------
	.section	.text._Z65histo_private_kernel_thread_coarsing_and_coalesced_memory_accesssPcjPj,"ax",@progbits
	.align	128
        .global         _Z65histo_private_kernel_thread_coarsing_and_coalesced_memory_accesssPcjPj
        .type           _Z65histo_private_kernel_thread_coarsing_and_coalesced_memory_accesssPcjPj,@function
        .size           _Z65histo_private_kernel_thread_coarsing_and_coalesced_memory_accesssPcjPj,(.L_x_72 - _Z65histo_private_kernel_thread_coarsing_and_coalesced_memory_accesssPcjPj)
        .other          _Z65histo_private_kernel_thread_coarsing_and_coalesced_memory_accesssPcjPj,@"STO_CUDA_ENTRY STV_DEFAULT"
_Z65histo_private_kernel_thread_coarsing_and_coalesced_memory_accesssPcjPj:
.text._Z65histo_private_kernel_thread_coarsing_and_coalesced_memory_accesssPcjPj:
[----:B------:R-:W-:Y:S01]  /*0000*/  LDC R1, c[0x0][0x37c] ;  /* 0x0000df00ff017b82 */ /* 0x000fe20000000800 */
[----:B------:R-:W0:Y:S01]  /*0010*/  S2R R5, SR_TID.X ;  /* 0x0000000000057919 */ /* 0x000e220000002100 */
[----:B------:R-:W-:Y:S01]  /*0020*/  BSSY.RECONVERGENT B0, `(.L_x_0) ;  /* 0x000000e000007945 */ /* 0x000fe20003800200 */
[----:B0-----:R-:W-:-:S13]  /*0030*/  ISETP.GT.U32.AND P0, PT, R5, 0x6, PT ;  /* 0x000000060500780c */ /* 0x001fda0003f04070 */
[----:B------:R-:W-:Y:S05]  /*0040*/  @P0 BRA `(.L_x_1) ;  /* 0x00000000002c0947 */ /* 0x000fea0003800000 */
[----:B------:R-:W0:Y:S01]  /*0050*/  S2UR UR5, SR_CgaCtaId ;  /* 0x00000000000579c3 */ /* 0x000e220000008800 */
[----:B------:R-:W-:Y:S01]  /*0060*/  UMOV UR4, 0x400 ;  /* 0x0000040000047882 */ /* 0x000fe20000000000 */
[----:B------:R-:W-:-:S06]  /*0070*/  IMAD.MOV.U32 R2, RZ, RZ, R5 ;  /* 0x000000ffff027224 */ /* 0x000fcc00078e0005 */
[----:B------:R-:W1:Y:S01]  /*0080*/  LDC R3, c[0x0][0x360] ;  /* 0x0000d800ff037b82 */ /* 0x000e620000000800 */
[----:B0-----:R-:W-:-:S06]  /*0090*/  ULEA UR4, UR5, UR4, 0x18 ;  /* 0x0000000405047291 */ /* 0x001fcc000f8ec0ff */
[----:B------:R-:W-:-:S07]  /*00a0*/  LEA R0, R5, UR4, 0x2 ;  /* 0x0000000405007c11 */ /* 0x000fce000f8e10ff */
.L_x_2:
[C---:B-1----:R-:W-:Y:S01]  /*00b0*/  IMAD.IADD R2, R3.reuse, 0x1, R2 ;  /* 0x0000000103027824 */ /* 0x042fe200078e0202 */
[----:B------:R0:W-:Y:S04]  /*00c0*/  STS [R0], RZ ;  /* 0x000000ff00007388 */ /* 0x0001e80000000800 */
[----:B------:R-:W-:Y:S01]  /*00d0*/  ISETP.GE.U32.AND P0, PT, R2, 0x7, PT ;  /* 0x000000070200780c */ /* 0x000fe20003f06070 */
[----:B0-----:R-:W-:-:S12]  /*00e0*/  IMAD R0, R3, 0x4, R0 ;  /* 0x0000000403007824 */ /* 0x001fd800078e0200 */
[----:B------:R-:W-:Y:S05]  /*00f0*/  @!P0 BRA `(.L_x_2) ;  /* 0xfffffffc00ec8947 */ /* 0x000fea000383ffff */
.L_x_1:
[----:B------:R-:W-:Y:S05]  /*0100*/  BSYNC.RECONVERGENT B0 ;  /* 0x0000000000007941 */ /* 0x000fea0003800200 */
.L_x_0:
[----:B------:R-:W0:Y:S01]  /*0110*/  S2UR UR4, SR_CTAID.X ;  /* 0x00000000000479c3 */ /* 0x000e220000002500 */
[----:B------:R-:W1:Y:S01]  /*0120*/  LDCU UR5, c[0x0][0x388] ;  /* 0x00007100ff0577ac */ /* 0x000e620008000800 */
[----:B------:R-:W-:Y:S01]  /*0130*/  BSSY.RECONVERGENT B0, `(.L_x_3) ;  /* 0x000001c000007945 */ /* 0x000fe20003800200 */
[----:B------:R-:W2:Y:S05]  /*0140*/  LDCU.64 UR6, c[0x0][0x358] ;  /* 0x00006b00ff0677ac */ /* 0x000eaa0008000a00 */
[----:B------:R-:W0:Y:S01]  /*0150*/  LDC R6, c[0x0][0x360] ;  /* 0x0000d800ff067b82 */ /* 0x000e220000000800 */
[----:B------:R-:W3:Y:S01]  /*0160*/  LDCU UR10, c[0x0][0x388] ;  /* 0x00007100ff0a77ac */ /* 0x000ee20008000800 */
[----:B------:R-:W4:Y:S01]  /*0170*/  LDCU.64 UR8, c[0x0][0x380] ;  /* 0x00007000ff0877ac */ /* 0x000f220008000a00 */
[----:B0-----:R-:W-:-:S05]  /*0180*/  IMAD R0, R6, UR4, R5 ;  /* 0x0000000406007c24 */ /* 0x001fca000f8e0205 */
[----:B------:R-:W-:Y:S01]  /*0190*/  BAR.SYNC.DEFER_BLOCKING 0x0 ;  /* 0x0000000000007b1d */ /* 0x000fe20000010000 */
[----:B-1----:R-:W-:-:S13]  /*01a0*/  ISETP.GE.U32.AND P0, PT, R0, UR5, PT ;  /* 0x0000000500007c0c */ /* 0x002fda000bf06070 */
[----:B--234-:R-:W-:Y:S05]  /*01b0*/  @P0 BRA `(.L_x_4) ;  /* 0x00000000004c0947 */ /* 0x01cfea0003800000 */
[----:B------:R-:W0:Y:S02]  /*01c0*/  LDCU UR4, c[0x0][0x370] ;  /* 0x00006e00ff0477ac */ /* 0x000e240008000800 */
[----:B0-----:R-:W-:-:S07]  /*01d0*/  IMAD R7, R6, UR4, RZ ;  /* 0x0000000406077c24 */ /* 0x001fce000f8e02ff */
.L_x_7:
[----:B0-----:R-:W-:-:S05]  /*01e0*/  IADD3 R2, P0, PT, R0, UR8, RZ ;  /* 0x0000000800027c10 */ /* 0x001fca000ff1e0ff */
[----:B------:R-:W-:-:S05]  /*01f0*/  IMAD.X R3, RZ, RZ, UR9, P0 ;  /* 0x00000009ff037e24 */ /* 0x000fca00080e06ff */
[----:B------:R-:W2:Y:S01]  /*0200*/  LDG.E.U8 R2, desc[UR6][R2.64] ;  /* 0x0000000602027981 */ /* 0x000ea2000c1e1100 */
[----:B------:R-:W-:Y:S01]  /*0210*/  IMAD.IADD R0, R7, 0x1, R0 ;  /* 0x0000000107007824 */ /* 0x000fe200078e0200 */
[----:B------:R-:W-:Y:S04]  /*0220*/  BSSY.RECONVERGENT B1, `(.L_x_5) ;  /* 0x000000b000017945 */ /* 0x000fe80003800200 */
[----:B------:R-:W-:Y:S01]  /*0230*/  ISETP.GE.U32.AND P1, PT, R0, UR10, PT ;  /* 0x0000000a00007c0c */ /* 0x000fe2000bf26070 */
[----:B--2---:R-:W-:-:S05]  /*0240*/  VIADD R8, R2, 0xffffff9f ;  /* 0xffffff9f02087836 */ /* 0x004fca0000000000 */
[----:B------:R-:W-:-:S04]  /*0250*/  LOP3.LUT R4, R8, 0xff, RZ, 0xc0, !PT ;  /* 0x000000ff08047812 */ /* 0x000fc800078ec0ff */
[----:B------:R-:W-:-:S13]  /*0260*/  ISETP.GT.U32.AND P0, PT, R4, 0x19, PT ;  /* 0x000000190400780c */ /* 0x000fda0003f04070 */
[----:B------:R-:W-:Y:S05]  /*0270*/  @P0 BRA `(.L_x_6) ;  /* 0x0000000000140947 */ /* 0x000fea0003800000 */
[----:B------:R-:W0:Y:S01]  /*0280*/  S2UR UR5, SR_CgaCtaId ;  /* 0x00000000000579c3 */ /* 0x000e220000008800 */
[----:B------:R-:W-:Y:S01]  /*0290*/  UMOV UR4, 0x400 ;  /* 0x0000040000047882 */ /* 0x000fe20000000000 */
[----:B------:R-:W-:Y:S01]  /*02a0*/  LOP3.LUT R2, R8, 0xfc, RZ, 0xc0, !PT ;  /* 0x000000fc08027812 */ /* 0x000fe200078ec0ff */
[----:B0-----:R-:W-:-:S09]  /*02b0*/  ULEA UR4, UR5, UR4, 0x18 ;  /* 0x0000000405047291 */ /* 0x001fd2000f8ec0ff */
[----:B------:R0:W-:Y:S03]  /*02c0*/  ATOMS.POPC.INC.32 RZ, [R2+UR4] ;  /* 0x0000000002ff7f8c */ /* 0x0001e6000d800004 */
.L_x_6:
[----:B------:R-:W-:Y:S05]  /*02d0*/  BSYNC.RECONVERGENT B1 ;  /* 0x0000000000017941 */ /* 0x000fea0003800200 */
.L_x_5:
[----:B------:R-:W-:Y:S05]  /*02e0*/  @!P1 BRA `(.L_x_7) ;  /* 0xfffffffc00bc9947 */ /* 0x000fea000383ffff */
.L_x_4:
[----:B------:R-:W-:Y:S05]  /*02f0*/  BSYNC.RECONVERGENT B0 ;  /* 0x0000000000007941 */ /* 0x000fea0003800200 */
.L_x_3:
[----:B------:R-:W-:Y:S01]  /*0300*/  BAR.SYNC.DEFER_BLOCKING 0x0 ;  /* 0x0000000000007b1d */ /* 0x000fe20000010000 */
[----:B------:R-:W-:-:S13]  /*0310*/  ISETP.GT.U32.AND P0, PT, R5, 0x6, PT ;  /* 0x000000060500780c */ /* 0x000fda0003f04070 */
[----:B------:R-:W-:Y:S05]  /*0320*/  @P0 EXIT ;  /* 0x000000000000094d */ /* 0x000fea0003800000 */
[----:B------:R-:W1:Y:S01]  /*0330*/  S2UR UR5, SR_CgaCtaId ;  /* 0x00000000000579c3 */ /* 0x000e620000008800 */
[----:B------:R-:W-:-:S07]  /*0340*/  UMOV UR4, 0x400 ;  /* 0x0000040000047882 */ /* 0x000fce0000000000 */
[----:B0-----:R-:W0:Y:S01]  /*0350*/  LDC.64 R2, c[0x0][0x390] ;  /* 0x0000e400ff027b82 */ /* 0x001e220000000a00 */
[----:B-1----:R-:W-:-:S06]  /*0360*/  ULEA UR4, UR5, UR4, 0x18 ;  /* 0x0000000405047291 */ /* 0x002fcc000f8ec0ff */
[C---:B------:R-:W-:Y:S01]  /*0370*/  LEA R0, R5.reuse, UR4, 0x2 ;  /* 0x0000000405007c11 */ /* 0x040fe2000f8e10ff */
[----:B0-----:R-:W-:-:S07]  /*0380*/  IMAD.WIDE.U32 R2, R5, 0x4, R2 ;  /* 0x0000000405027825 */ /* 0x001fce00078e0002 */
.L_x_10:
[----:B------:R-:W0:Y:S01]  /*0390*/  LDS R7, [R0] ;  /* 0x0000000000077984 */ /* 0x000e220000000800 */
[----:B------:R-:W-:Y:S01]  /*03a0*/  IMAD.IADD R5, R6, 0x1, R5 ;  /* 0x0000000106057824 */ /* 0x000fe200078e0205 */
[----:B------:R-:W-:Y:S04]  /*03b0*/  BSSY.RECONVERGENT B0, `(.L_x_8) ;  /* 0x0000005000007945 */ /* 0x000fe80003800200 */
[----:B------:R-:W-:Y:S02]  /*03c0*/  ISETP.GE.U32.AND P1, PT, R5, 0x7, PT ;  /* 0x000000070500780c */ /* 0x000fe40003f26070 */
[----:B0-----:R-:W-:-:S13]  /*03d0*/  ISETP.NE.AND P0, PT, R7, RZ, PT ;  /* 0x000000ff0700720c */ /* 0x001fda0003f05270 */
[----:B------:R-:W-:Y:S05]  /*03e0*/  @!P0 BRA `(.L_x_9) ;  /* 0x0000000000048947 */ /* 0x000fea0003800000 */
[----:B------:R0:W-:Y:S02]  /*03f0*/  REDG.E.ADD.STRONG.GPU desc[UR6][R2.64], R7 ;  /* 0x000000070200798e */ /* 0x0001e4000c12e106 */
.L_x_9:
[----:B------:R-:W-:Y:S05]  /*0400*/  BSYNC.RECONVERGENT B0 ;  /* 0x0000000000007941 */ /* 0x000fea0003800200 */
.L_x_8:
[C---:B------:R-:W-:Y:S02]  /*0410*/  IMAD R0, R6.reuse, 0x4, R0 ;  /* 0x0000000406007824 */ /* 0x040fe400078e0200 */
[----:B0-----:R-:W-:Y:S01]  /*0420*/  IMAD.WIDE.U32 R2, R6, 0x4, R2 ;  /* 0x0000000406027825 */ /* 0x001fe200078e0002 */
[----:B------:R-:W-:Y:S06]  /*0430*/  @!P1 BRA `(.L_x_10) ;  /* 0xfffffffc00d49947 */ /* 0x000fec000383ffff */
[----:B------:R-:W-:Y:S05]  /*0440*/  EXIT ;  /* 0x000000000000794d */ /* 0x000fea0003800000 */
.L_x_11:
[----:B------:R-:W-:-:S00]  /*0450*/  BRA `(.L_x_11) ;  /* 0xfffffffc00fc7947 */ /* 0x000fc0000383ffff */
[----:B------:R-:W-:-:S00]  /*0460*/  NOP ;  /* 0x0000000000007918 */ /* 0x000fc00000000000 */
        /* <DEDUP_REMOVED lines=9> */
.L_x_72:


//--------------------- .text._Z36histo_private_kernel_thread_coarsingPcjPj --------------------------
	.section	.text._Z36histo_private_kernel_thread_coarsingPcjPj,"ax",@progbits
	.align	128
        .global         _Z36histo_private_kernel_thread_coarsingPcjPj
        .type           _Z36histo_private_kernel_thread_coarsingPcjPj,@function
        .size           _Z36histo_private_kernel_thread_coarsingPcjPj,(.L_x_73 - _Z36histo_private_kernel_thread_coarsingPcjPj)
        .other          _Z36histo_private_kernel_thread_coarsingPcjPj,@"STO_CUDA_ENTRY STV_DEFAULT"
_Z36histo_private_kernel_thread_coarsingPcjPj:
.text._Z36histo_private_kernel_thread_coarsingPcjPj:
        /* <DEDUP_REMOVED lines=11> */
.L_x_14:
[C---:B-1----:R-:W-:Y:S01]  /*00b0*/  IMAD.IADD R3, R4.reuse, 0x1, R3 ;  /* 0x0000000104037824 */ /* 0x042fe200078e0203 */
[----:B------:R0:W-:Y:S04]  /*00c0*/  STS [R2], RZ ;  /* 0x000000ff02007388 */ /* 0x0001e80000000800 */
[----:B------:R-:W-:Y:S01]  /*00d0*/  ISETP.GE.U32.AND P0, PT, R3, 0x7, PT ;  /* 0x000000070300780c */ /* 0x000fe20003f06070 */
[----:B0-----:R-:W-:-:S12]  /*00e0*/  IMAD R2, R4, 0x4, R2 ;  /* 0x0000000404027824 */ /* 0x001fd800078e0202 */
[----:B------:R-:W-:Y:S05]  /*00f0*/  @!P0 BRA `(.L_x_14) ;  /* 0xfffffffc00ec8947 */ /* 0x000fea000383ffff */
.L_x_13:
[----:B------:R-:W-:Y:S05]  /*0100*/  BSYNC.RECONVERGENT B0 ;  /* 0x0000000000007941 */ /* 0x000fea0003800200 */
.L_x_12:
[----:B------:R-:W0:Y:S08]  /*0110*/  S2UR UR4, SR_CTAID.X ;  /* 0x00000000000479c3 */ /* 0x000e300000002500 */
[----:B------:R-:W-:Y:S06]  /*0120*/  BAR.SYNC.DEFER_BLOCKING 0x0 ;  /* 0x0000000000007b1d */ /* 0x000fec0000010000 */
[----:B------:R-:W1:Y:S02]  /*0130*/  LDCU.64 UR6, c[0x0][0x358] ;  /* 0x00006b00ff0677ac */ /* 0x000e640008000a00 */
[----:B------:R-:W0:Y:S01]  /*0140*/  LDC R5, c[0x0][0x360] ;  /* 0x0000d800ff057b82 */ /* 0x000e220000000800 */
[----:B------:R-:W-:Y:S07]  /*0150*/  BSSY.RECONVERGENT B0, `(.L_x_15) ;  /* 0x00000e7000007945 */ /* 0x000fee0003800200 */
[----:B------:R-:W2:Y:S01]  /*0160*/  LDC R4, c[0x0][0x388] ;  /* 0x0000e200ff047b82 */ /* 0x000ea20000000800 */
[----:B0-----:R-:W-:-:S04]  /*0170*/  IMAD R2, R5, UR4, R0 ;  /* 0x0000000405027c24 */ /* 0x001fc8000f8e0200 */
[----:B------:R-:W-:-:S05]  /*0180*/  IMAD.SHL.U32 R7, R2, 0x20, RZ ;  /* 0x0000002002077824 */ /* 0x000fca00078e00ff */
[----:B--2---:R-:W-:-:S04]  /*0190*/  VIADDMNMX.U32 R4, R7, 0x20, R4, PT ;  /* 0x0000002007047846 */ /* 0x004fc80003800004 */
[----:B------:R-:W-:-:S13]  /*01a0*/  ISETP.GE.U32.AND P0, PT, R7, R4, PT ;  /* 0x000000040700720c */ /* 0x000fda0003f06070 */
[----:B-1----:R-:W-:Y:S05]  /*01b0*/  @P0 BRA `(.L_x_16) ;  /* 0x0000000c00800947 */ /* 0x002fea0003800000 */
[----:B------:R-:W-:Y:S01]  /*01c0*/  IMAD.IADD R2, R7, 0x1, -R4 ;  /* 0x0000000107027824 */ /* 0x000fe200078e0a04 */
[----:B------:R-:W-:Y:S01]  /*01d0*/  BSSY.RECONVERGENT B1, `(.L_x_17) ;  /* 0x0000071000017945 */ /* 0x000fe20003800200 */
[----:B------:R-:W-:-:S03]  /*01e0*/  LOP3.LUT R6, R4, 0x7, RZ, 0xc0, !PT ;  /* 0x0000000704067812 */ /* 0x000fc600078ec0ff */
[----:B------:R-:W-:-:S13]  /*01f0*/  ISETP.GT.U32.AND P0, PT, R2, -0x8, PT ;  /* 0xfffffff80200780c */ /* 0x000fda0003f04070 */
[----:B------:R-:W-:Y:S05]  /*0200*/  @P0 BRA `(.L_x_18) ;  /* 0x0000000400b40947 */ /* 0x000fea0003800000 */
[----:B------:R-:W0:Y:S01]  /*0210*/  LDCU.64 UR4, c[0x0][0x380] ;  /* 0x00007000ff0477ac */ /* 0x000e220008000a00 */
[----:B------:R-:W-:Y:S02]  /*0220*/  IADD3 R16, PT, PT, -R4, R7, R6 ;  /* 0x0000000704107210 */ /* 0x000fe40007ffe106 */
[----:B0-----:R-:W-:-:S04]  /*0230*/  IADD3 R2, P0, PT, R7, UR4, RZ ;  /* 0x0000000407027c10 */ /* 0x001fc8000ff1e0ff */
[----:B------:R-:W-:-:S04]  /*0240*/  IADD3 R2, P1, PT, R2, 0x3, RZ ;  /* 0x0000000302027810 */ /* 0x000fc80007f3e0ff */
[----:B------:R-:W-:-:S09]  /*0250*/  IADD3.X R3, PT, PT, RZ, UR5, RZ, P1, P0 ;  /* 0x00000005ff037c10 */ /* 0x000fd20008fe04ff */
.L_x_35:
[----:B0-2---:R-:W2:Y:S04]  /*0260*/  LDG.E.U8 R9, desc[UR6][R2.64+-0x3] ;  /* 0xfffffd0602097981 */ /* 0x005ea8000c1e1100 */
[----:B-1-3--:R-:W3:Y:S04]  /*0270*/  LDG.E.U8 R10, desc[UR6][R2.64+-0x2] ;  /* 0xfffffe06020a7981 */ /* 0x00aee8000c1e1100 */
[----:B----4-:R-:W4:Y:S04]  /*0280*/  LDG.E.U8 R11, desc[UR6][R2.64+-0x1] ;  /* 0xffffff06020b7981 */ /* 0x010f28000c1e1100 */
[----:B------:R-:W4:Y:S04]  /*0290*/  LDG.E.U8 R12, desc[UR6][R2.64] ;  /* 0x00000006020c7981 */ /* 0x000f28000c1e1100 */
[----:B------:R0:W5:Y:S04]  /*02a0*/  LDG.E.U8 R13, desc[UR6][R2.64+0x1] ;  /* 0x00000106020d7981 */ /* 0x000168000c1e1100 */
[----:B------:R0:W5:Y:S04]  /*02b0*/  LDG.E.U8 R14, desc[UR6][R2.64+0x2] ;  /* 0x00000206020e7981 */ /* 0x000168000c1e1100 */
[----:B------:R0:W5:Y:S04]  /*02c0*/  LDG.E.U8 R15, desc[UR6][R2.64+0x3] ;  /* 0x00000306020f7981 */ /* 0x000168000c1e1100 */
[----:B------:R0:W5:Y:S01]  /*02d0*/  LDG.E.U8 R8, desc[UR6][R2.64+0x4] ;  /* 0x0000040602087981 */ /* 0x000162000c1e1100 */
[----:B------:R-:W-:Y:S01]  /*02e0*/  BSSY.RECONVERGENT B2, `(.L_x_19) ;  /* 0x000000d000027945 */ /* 0x000fe20003800200 */
[----:B--2---:R-:W-:-:S05]  /*02f0*/  VIADD R17, R9, 0xffffff9f ;  /* 0xffffff9f09117836 */ /* 0x004fca0000000000 */
[----:B------:R-:W-:-:S04]  /*0300*/  LOP3.LUT R9, R17, 0xff, RZ, 0xc0, !PT ;  /* 0x000000ff11097812 */ /* 0x000fc800078ec0ff */
[----:B------:R-:W-:Y:S01]  /*0310*/  ISETP.GT.U32.AND P0, PT, R9, 0x19, PT ;  /* 0x000000190900780c */ /* 0x000fe20003f04070 */
[----:B---3--:R-:W-:Y:S02]  /*0320*/  VIADD R9, R10, 0xffffff9f ;  /* 0xffffff9f0a097836 */ /* 0x008fe40000000000 */
[----:B----4-:R-:W-:Y:S02]  /*0330*/  VIADD R10, R11, 0xffffff9f ;  /* 0xffffff9f0b0a7836 */ /* 0x010fe40000000000 */
[----:B------:R-:W-:-:S08]  /*0340*/  VIADD R11, R12, 0xffffff9f ;  /* 0xffffff9f0c0b7836 */ /* 0x000fd00000000000 */
[----:B0-----:R-:W-:Y:S05]  /*0350*/  @P0 BRA `(.L_x_20) ;  /* 0x0000000000140947 */ /* 0x001fea0003800000 */
[----:B------:R-:W0:Y:S01]  /*0360*/  S2UR UR5, SR_CgaCtaId ;  /* 0x00000000000579c3 */ /* 0x000e220000008800 */
[----:B------:R-:W-:Y:S01]  /*0370*/  UMOV UR4, 0x400 ;  /* 0x0000040000047882 */ /* 0x000fe20000000000 */
[----:B------:R-:W-:Y:S01]  /*0380*/  LOP3.LUT R12, R17, 0xfc, RZ, 0xc0, !PT ;  /* 0x000000fc110c7812 */ /* 0x000fe200078ec0ff */
[----:B0-----:R-:W-:-:S09]  /*0390*/  ULEA UR4, UR5, UR4, 0x18 ;  /* 0x0000000405047291 */ /* 0x001fd2000f8ec0ff */
[----:B------:R0:W-:Y:S03]  /*03a0*/  ATOMS.POPC.INC.32 RZ, [R12+UR4] ;  /* 0x000000000cff7f8c */ /* 0x0001e6000d800004 */
.L_x_20:
[----:B------:R-:W-:Y:S05]  /*03b0*/  BSYNC.RECONVERGENT B2 ;  /* 0x0000000000027941 */ /* 0x000fea0003800200 */
.L_x_19:
[----:B0-----:R-:W-:Y:S01]  /*03c0*/  LOP3.LUT R12, R9, 0xff, RZ, 0xc0, !PT ;  /* 0x000000ff090c7812 */ /* 0x001fe200078ec0ff */
[----:B-----5:R-:W-:Y:S01]  /*03d0*/  VIADD R13, R13, 0xffffff9f ;  /* 0xffffff9f0d0d7836 */ /* 0x020fe20000000000 */
[----:B------:R-:W-:Y:S01]  /*03e0*/  LOP3.LUT R17, R10, 0xff, RZ, 0xc0, !PT ;  /* 0x000000ff0a117812 */ /* 0x000fe200078ec0ff */
[----:B------:R-:W-:Y:S01]  /*03f0*/  VIADD R14, R14, 0xffffff9f ;  /* 0xffffff9f0e0e7836 */ /* 0x000fe20000000000 */
[----:B------:R-:W-:Y:S01]  /*0400*/  ISETP.GT.U32.AND P6, PT, R12, 0x19, PT ;  /* 0x000000190c00780c */ /* 0x000fe20003fc4070 */
[----:B------:R-:W-:Y:S01]  /*0410*/  VIADD R15, R15, 0xffffff9f ;  /* 0xffffff9f0f0f7836 */ /* 0x000fe20000000000 */
[----:B------:R-:W-:Y:S01]  /*0420*/  LOP3.LUT R18, R11, 0xff, RZ, 0xc0, !PT ;  /* 0x000000ff0b127812 */ /* 0x000fe200078ec0ff */
[----:B------:R-:W-:Y:S01]  /*0430*/  VIADD R12, R8, 0xffffff9f ;  /* 0xffffff9f080c7836 */ /* 0x000fe20000000000 */
[----:B------:R-:W-:Y:S01]  /*0440*/  ISETP.GT.U32.AND P1, PT, R17, 0x19, PT ;  /* 0x000000191100780c */ /* 0x000fe20003f24070 */
[----:B------:R-:W-:Y:S01]  /*0450*/  VIADD R16, R16, 0x8 ;  /* 0x0000000810107836 */ /* 0x000fe20000000000 */
[----:B------:R-:W-:Y:S01]  /*0460*/  ISETP.GT.U32.AND P0, PT, R18, 0x19, PT ;  /* 0x000000191200780c */ /* 0x000fe20003f04070 */
[----:B------:R-:W-:Y:S01]  /*0470*/  BSSY.RECONVERGENT B2, `(.L_x_21) ;  /* 0x0000011000027945 */ /* 0x000fe20003800200 */
[----:B------:R-:W-:-:S02]  /*0480*/  LOP3.LUT R18, R13, 0xff, RZ, 0xc0, !PT ;  /* 0x000000ff0d127812 */ /* 0x000fc400078ec0ff */
[----:B------:R-:W-:Y:S02]  /*0490*/  P2R R17, PR, RZ, 0x2 ;  /* 0x00000002ff117803 */ /* 0x000fe40000000000 */
[----:B------:R-:W-:Y:S02]  /*04a0*/  ISETP.GT.U32.AND P1, PT, R18, 0x19, PT ;  /* 0x000000191200780c */ /* 0x000fe40003f24070 */
[----:B------:R-:W-:Y:S02]  /*04b0*/  LOP3.LUT R8, R14, 0xff, RZ, 0xc0, !PT ;  /* 0x000000ff0e087812 */ /* 0x000fe400078ec0ff */
[----:B------:R-:W-:Y:S02]  /*04c0*/  LOP3.LUT R18, R15, 0xff, RZ, 0xc0, !PT ;  /* 0x000000ff0f127812 */ /* 0x000fe400078ec0ff */
[----:B------:R-:W-:Y:S02]  /*04d0*/  LOP3.LUT R19, R12, 0xff, RZ, 0xc0, !PT ;  /* 0x000000ff0c137812 */ /* 0x000fe400078ec0ff */
[----:B------:R-:W-:-:S02]  /*04e0*/  ISETP.GT.U32.AND P2, PT, R8, 0x19, PT ;  /* 0x000000190800780c */ /* 0x000fc40003f44070 */
[----:B------:R-:W-:Y:S02]  /*04f0*/  ISETP.GT.U32.AND P3, PT, R18, 0x19, PT ;  /* 0x000000191200780c */ /* 0x000fe40003f64070 */
[----:B------:R-:W-:Y:S02]  /*0500*/  ISETP.GT.U32.AND P4, PT, R19, 0x19, PT ;  /* 0x000000191300780c */ /* 0x000fe40003f84070 */
[----:B------:R-:W-:Y:S01]  /*0510*/  ISETP.NE.AND P5, PT, R16, RZ, PT ;  /* 0x000000ff1000720c */ /* 0x000fe20003fa5270 */
[----:B------:R-:W-:-:S12]  /*0520*/  @P6 BRA `(.L_x_22) ;  /* 0x0000000000146947 */ /* 0x000fd80003800000 */
[----:B------:R-:W0:Y:S01]  /*0530*/  S2UR UR5, SR_CgaCtaId ;  /* 0x00000000000579c3 */ /* 0x000e220000008800 */
[----:B------:R-:W-:Y:S01]  /*0540*/  UMOV UR4, 0x400 ;  /* 0x0000040000047882 */ /* 0x000fe20000000000 */
[----:B------:R-:W-:Y:S01]  /*0550*/  LOP3.LUT R9, R9, 0xfc, RZ, 0xc0, !PT ;  /* 0x000000fc09097812 */ /* 0x000fe200078ec0ff */
[----:B0-----:R-:W-:-:S09]  /*0560*/  ULEA UR4, UR5, UR4, 0x18 ;  /* 0x0000000405047291 */ /* 0x001fd2000f8ec0ff */
[----:B------:R0:W-:Y:S03]  /*0570*/  ATOMS.POPC.INC.32 RZ, [R9+UR4] ;  /* 0x0000000009ff7f8c */ /* 0x0001e6000d800004 */
.L_x_22:
[----:B------:R-:W-:Y:S05]  /*0580*/  BSYNC.RECONVERGENT B2 ;  /* 0x0000000000027941 */ /* 0x000fea0003800200 */
.L_x_21:
[----:B------:R-:W-:Y:S01]  /*0590*/  ISETP.NE.AND P6, PT, R17, RZ, PT ;  /* 0x000000ff1100720c */ /* 0x000fe20003fc5270 */
[----:B------:R-:W-:-:S12]  /*05a0*/  BSSY.RECONVERGENT B2, `(.L_x_23) ;  /* 0x0000007000027945 */ /* 0x000fd80003800200 */
[----:B------:R-:W-:Y:S05]  /*05b0*/  @P6 BRA `(.L_x_24) ;  /* 0x0000000000146947 */ /* 0x000fea0003800000 */
[----:B------:R-:W1:Y:S01]  /*05c0*/  S2UR UR5, SR_CgaCtaId ;  /* 0x00000000000579c3 */ /* 0x000e620000008800 */
[----:B------:R-:W-:Y:S01]  /*05d0*/  UMOV UR4, 0x400 ;  /* 0x0000040000047882 */ /* 0x000fe20000000000 */
[----:B------:R-:W-:Y:S01]  /*05e0*/  LOP3.LUT R10, R10, 0xfc, RZ, 0xc0, !PT ;  /* 0x000000fc0a0a7812 */ /* 0x000fe200078ec0ff */
[----:B-1----:R-:W-:-:S09]  /*05f0*/  ULEA UR4, UR5, UR4, 0x18 ;  /* 0x0000000405047291 */ /* 0x002fd2000f8ec0ff */
[----:B------:R1:W-:Y:S03]  /*0600*/  ATOMS.POPC.INC.32 RZ, [R10+UR4] ;  /* 0x000000000aff7f8c */ /* 0x0003e6000d800004 */
.L_x_24:
[----:B------:R-:W-:Y:S05]  /*0610*/  BSYNC.RECONVERGENT B2 ;  /* 0x0000000000027941 */ /* 0x000fea0003800200 */
.L_x_23:
[----:B------:R-:W-:Y:S04]  /*0620*/  BSSY.RECONVERGENT B2, `(.L_x_25) ;  /* 0x0000007000027945 */ /* 0x000fe80003800200 */
[----:B------:R-:W-:Y:S05]  /*0630*/  @P0 BRA `(.L_x_26) ;  /* 0x0000000000140947 */ /* 0x000fea0003800000 */
[----:B------:R-:W2:Y:S01]  /*0640*/  S2UR UR5, SR_CgaCtaId ;  /* 0x00000000000579c3 */ /* 0x000ea20000008800 */
[----:B------:R-:W-:Y:S01]  /*0650*/  UMOV UR4, 0x400 ;  /* 0x0000040000047882 */ /* 0x000fe20000000000 */
[----:B------:R-:W-:Y:S01]  /*0660*/  LOP3.LUT R11, R11, 0xfc, RZ, 0xc0, !PT ;  /* 0x000000fc0b0b7812 */ /* 0x000fe200078ec0ff */
[----:B--2---:R-:W-:-:S09]  /*0670*/  ULEA UR4, UR5, UR4, 0x18 ;  /* 0x0000000405047291 */ /* 0x004fd2000f8ec0ff */
[----:B------:R2:W-:Y:S03]  /*0680*/  ATOMS.POPC.INC.32 RZ, [R11+UR4] ;  /* 0x000000000bff7f8c */ /* 0x0005e6000d800004 */
.L_x_26:
[----:B------:R-:W-:Y:S05]  /*0690*/  BSYNC.RECONVERGENT B2 ;  /* 0x0000000000027941 */ /* 0x000fea0003800200 */
.L_x_25:
[----:B------:R-:W-:Y:S04]  /*06a0*/  BSSY.RECONVERGENT B2, `(.L_x_27) ;  /* 0x0000007000027945 */ /* 0x000fe80003800200 */
[----:B------:R-:W-:Y:S05]  /*06b0*/  @P1 BRA `(.L_x_28) ;  /* 0x0000000000141947 */ /* 0x000fea0003800000 */
[----:B------:R-:W3:Y:S01]  /*06c0*/  S2UR UR5, SR_CgaCtaId ;  /* 0x00000000000579c3 */ /* 0x000ee20000008800 */
[----:B------:R-:W-:Y:S01]  /*06d0*/  UMOV UR4, 0x400 ;  /* 0x0000040000047882 */ /* 0x000fe20000000000 */
[----:B------:R-:W-:Y:S01]  /*06e0*/  LOP3.LUT R8, R13, 0xfc, RZ, 0xc0, !PT ;  /* 0x000000fc0d087812 */ /* 0x000fe200078ec0ff */
[----:B---3--:R-:W-:-:S09]  /*06f0*/  ULEA UR4, UR5, UR4, 0x18 ;  /* 0x0000000405047291 */ /* 0x008fd2000f8ec0ff */
[----:B------:R3:W-:Y:S03]  /*0700*/  ATOMS.POPC.INC.32 RZ, [R8+UR4] ;  /* 0x0000000008ff7f8c */ /* 0x0007e6000d800004 */
.L_x_28:
[----:B------:R-:W-:Y:S05]  /*0710*/  BSYNC.RECONVERGENT B2 ;  /* 0x0000000000027941 */ /* 0x000fea0003800200 */
.L_x_27:
[----:B------:R-:W-:Y:S04]  /*0720*/  BSSY.RECONVERGENT B2, `(.L_x_29) ;  /* 0x0000007000027945 */ /* 0x000fe80003800200 */
[----:B------:R-:W-:Y:S05]  /*0730*/  @P2 BRA `(.L_x_30) ;  /* 0x0000000000142947 */ /* 0x000fea0003800000 */
[----:B------:R-:W4:Y:S01]  /*0740*/  S2UR UR5, SR_CgaCtaId ;  /* 0x00000000000579c3 */ /* 0x000f220000008800 */
[----:B------:R-:W-:Y:S01]  /*0750*/  UMOV UR4, 0x400 ;  /* 0x0000040000047882 */ /* 0x000fe20000000000 */
[----:B---3--:R-:W-:Y:S01]  /*0760*/  LOP3.LUT R8, R14, 0xfc, RZ, 0xc0, !PT ;  /* 0x000000fc0e087812 */ /* 0x008fe200078ec0ff */
[----:B----4-:R-:W-:-:S09]  /*0770*/  ULEA UR4, UR5, UR4, 0x18 ;  /* 0x0000000405047291 */ /* 0x010fd2000f8ec0ff */
[----:B------:R4:W-:Y:S03]  /*0780*/  ATOMS.POPC.INC.32 RZ, [R8+UR4] ;  /* 0x0000000008ff7f8c */ /* 0x0009e6000d800004 */
.L_x_30:
[----:B------:R-:W-:Y:S05]  /*0790*/  BSYNC.RECONVERGENT B2 ;  /* 0x0000000000027941 */ /* 0x000fea0003800200 */
.L_x_29:
[----:B------:R-:W-:Y:S04]  /*07a0*/  BSSY.RECONVERGENT B2, `(.L_x_31) ;  /* 0x0000007000027945 */ /* 0x000fe80003800200 */
[----:B------:R-:W-:Y:S05]  /*07b0*/  @P3 BRA `(.L_x_32) ;  /* 0x0000000000143947 */ /* 0x000fea0003800000 */
[----:B------:R-:W5:Y:S01]  /*07c0*/  S2UR UR5, SR_CgaCtaId ;  /* 0x00000000000579c3 */ /* 0x000f620000008800 */
[----:B------:R-:W-:Y:S01]  /*07d0*/  UMOV UR4, 0x400 ;  /* 0x0000040000047882 */ /* 0x000fe20000000000 */
[----:B---34-:R-:W-:Y:S01]  /*07e0*/  LOP3.LUT R8, R15, 0xfc, RZ, 0xc0, !PT ;  /* 0x000000fc0f087812 */ /* 0x018fe200078ec0ff */
[----:B-----5:R-:W-:-:S09]  /*07f0*/  ULEA UR4, UR5, UR4, 0x18 ;  /* 0x0000000405047291 */ /* 0x020fd2000f8ec0ff */
[----:B------:R3:W-:Y:S03]  /*0800*/  ATOMS.POPC.INC.32 RZ, [R8+UR4] ;  /* 0x0000000008ff7f8c */ /* 0x0007e6000d800004 */
.L_x_32:
[----:B------:R-:W-:Y:S05]  /*0810*/  BSYNC.RECONVERGENT B2 ;  /* 0x0000000000027941 */ /* 0x000fea0003800200 */
.L_x_31:
[----:B------:R-:W-:Y:S04]  /*0820*/  BSSY.RECONVERGENT B2, `(.L_x_33) ;  /* 0x0000007000027945 */ /* 0x000fe80003800200 */
[----:B------:R-:W-:Y:S05]  /*0830*/  @P4 BRA `(.L_x_34) ;  /* 0x0000000000144947 */ /* 0x000fea0003800000 */
[----:B------:R-:W5:Y:S01]  /*0840*/  S2UR UR5, SR_CgaCtaId ;  /* 0x00000000000579c3 */ /* 0x000f620000008800 */
[----:B------:R-:W-:Y:S01]  /*0850*/  UMOV UR4, 0x400 ;  /* 0x0000040000047882 */ /* 0x000fe20000000000 */
[----:B---34-:R-:W-:Y:S01]  /*0860*/  LOP3.LUT R8, R12, 0xfc, RZ, 0xc0, !PT ;  /* 0x000000fc0c087812 */ /* 0x018fe200078ec0ff */
[----:B-----5:R-:W-:-:S09]  /*0870*/  ULEA UR4, UR5, UR4, 0x18 ;  /* 0x0000000405047291 */ /* 0x020fd2000f8ec0ff */
[----:B------:R3:W-:Y:S03]  /*0880*/  ATOMS.POPC.INC.32 RZ, [R8+UR4] ;  /* 0x0000000008ff7f8c */ /* 0x0007e6000d800004 */
.L_x_34:
[----:B------:R-:W-:Y:S05]  /*0890*/  BSYNC.RECONVERGENT B2 ;  /* 0x0000000000027941 */ /* 0x000fea0003800200 */
.L_x_33:
[----:B------:R-:W-:Y:S01]  /*08a0*/  IADD3 R2, P0, PT, R2, 0x8, RZ ;  /* 0x0000000802027810 */ /* 0x000fe20007f1e0ff */
[----:B------:R-:W-:-:S04]  /*08b0*/  VIADD R7, R7, 0x8 ;  /* 0x0000000807077836 */ /* 0x000fc80000000000 */
[----:B------:R-:W-:Y:S01]  /*08c0*/  IMAD.X R3, RZ, RZ, R3, P0 ;  /* 0x000000ffff037224 */ /* 0x000fe200000e0603 */
[----:B------:R-:W-:Y:S07]  /*08d0*/  @P5 BRA `(.L_x_35) ;  /* 0xfffffff800605947 */ /* 0x000fee000383ffff */
.L_x_18:
[----:B------:R-:W-:Y:S05]  /*08e0*/  BSYNC.RECONVERGENT B1 ;  /* 0x0000000000017941 */ /* 0x000fea0003800200 */
.L_x_17:
[----:B------:R-:W-:-:S13]  /*08f0*/  ISETP.NE.AND P0, PT, R6, RZ, PT ;  /* 0x000000ff0600720c */ /* 0x000fda0003f05270 */
[----:B------:R-:W-:Y:S05]  /*0900*/  @!P0 BRA `(.L_x_16) ;  /* 0x0000000400ac8947 */ /* 0x000fea0003800000 */
[----:B------:R-:W-:Y:S01]  /*0910*/  ISETP.GE.U32.AND P0, PT, R6, 0x4, PT ;  /* 0x000000040600780c */ /* 0x000fe20003f06070 */
[----:B------:R-:W-:Y:S01]  /*0920*/  BSSY.RECONVERGENT B1, `(.L_x_36) ;  /* 0x0000037000017945 */ /* 0x000fe20003800200 */
[----:B------:R-:W-:-:S11]  /*0930*/  LOP3.LUT R15, R4, 0x3, RZ, 0xc0, !PT ;  /* 0x00000003040f7812 */ /* 0x000fd600078ec0ff */
[----:B------:R-:W-:Y:S05]  /*0940*/  @!P0 BRA `(.L_x_37) ;  /* 0x0000000000d08947 */ /* 0x000fea0003800000 */
[----:B------:R-:W5:Y:S02]  /*0950*/  LDCU.64 UR4, c[0x0][0x380] ;  /* 0x00007000ff0477ac */ /* 0x000f640008000a00 */
[----:B-----5:R-:W-:-:S05]  /*0960*/  IADD3 R2, P0, PT, R7, UR4, RZ ;  /* 0x0000000407027c10 */ /* 0x020fca000ff1e0ff */
[----:B------:R-:W-:-:S05]  /*0970*/  IMAD.X R3, RZ, RZ, UR5, P0 ;  /* 0x00000005ff037e24 */ /* 0x000fca00080e06ff */
[----:B------:R-:W2:Y:S04]  /*0980*/  LDG.E.U8 R6, desc[UR6][R2.64] ;  /* 0x0000000602067981 */ /* 0x000ea8000c1e1100 */
[----:B---34-:R-:W3:Y:S04]  /*0990*/  LDG.E.U8 R8, desc[UR6][R2.64+0x1] ;  /* 0x0000010602087981 */ /* 0x018ee8000c1e1100 */
[----:B0-----:R-:W4:Y:S04]  /*09a0*/  LDG.E.U8 R9, desc[UR6][R2.64+0x2] ;  /* 0x0000020602097981 */ /* 0x001f28000c1e1100 */
[----:B-1----:R-:W5:Y:S01]  /*09b0*/  LDG.E.U8 R10, desc[UR6][R2.64+0x3] ;  /* 0x00000306020a7981 */ /* 0x002f62000c1e1100 */
[----:B------:R-:W-:Y:S01]  /*09c0*/  BSSY.RECONVERGENT B2, `(.L_x_38) ;  /* 0x0000013000027945 */ /* 0x000fe20003800200 */
[----:B--2---:R-:W-:-:S02]  /*09d0*/  VIADD R11, R6, 0xffffff9f ;  /* 0xffffff9f060b7836 */ /* 0x004fc40000000000 */
[----:B---3--:R-:W-:-:S03]  /*09e0*/  VIADD R12, R8, 0xffffff9f ;  /* 0xffffff9f080c7836 */ /* 0x008fc60000000000 */
[----:B------:R-:W-:Y:S01]  /*09f0*/  LOP3.LUT R6, R11, 0xff, RZ, 0xc0, !PT ;  /* 0x000000ff0b067812 */ /* 0x000fe200078ec0ff */
[----:B----4-:R-:W-:-:S03]  /*0a00*/  VIADD R13, R9, 0xffffff9f ;  /* 0xffffff9f090d7836 */ /* 0x010fc60000000000 */
[----:B------:R-:W-:Y:S02]  /*0a10*/  ISETP.GT.U32.AND P0, PT, R6, 0x19, PT ;  /* 0x000000190600780c */ /* 0x000fe40003f04070 */
[----:B------:R-:W-:Y:S01]  /*0a20*/  LOP3.LUT R8, R12, 0xff, RZ, 0xc0, !PT ;  /* 0x000000ff0c087812 */ /* 0x000fe200078ec0ff */
[----:B-----5:R-:W-:Y:S01]  /*0a30*/  VIADD R14, R10, 0xffffff9f ;  /* 0xffffff9f0a0e7836 */ /* 0x020fe20000000000 */
[----:B------:R-:W-:Y:S02]  /*0a40*/  LOP3.LUT R9, R13, 0xff, RZ, 0xc0, !PT ;  /* 0x000000ff0d097812 */ /* 0x000fe400078ec0ff */
[----:B------:R-:W-:Y:S02]  /*0a50*/  ISETP.GT.U32.AND P1, PT, R8, 0x19, PT ;  /* 0x000000190800780c */ /* 0x000fe40003f24070 */
[----:B------:R-:W-:Y:S02]  /*0a60*/  LOP3.LUT R10, R14, 0xff, RZ, 0xc0, !PT ;  /* 0x000000ff0e0a7812 */ /* 0x000fe400078ec0ff */
[----:B------:R-:W-:-:S02]  /*0a70*/  ISETP.GT.U32.AND P2, PT, R9, 0x19, PT ;  /* 0x000000190900780c */ /* 0x000fc40003f44070 */
[----:B------:R-:W-:Y:S01]  /*0a80*/  ISETP.GT.U32.AND P3, PT, R10, 0x19, PT ;  /* 0x000000190a00780c */ /* 0x000fe20003f64070 */
[----:B------:R-:W-:-:S12]  /*0a90*/  @P0 BRA `(.L_x_39) ;  /* 0x0000000000140947 */ /* 0x000fd80003800000 */
[----:B------:R-:W0:Y:S01]  /*0aa0*/  S2UR UR5, SR_CgaCtaId ;  /* 0x00000000000579c3 */ /* 0x000e220000008800 */
[----:B------:R-:W-:Y:S01]  /*0ab0*/  UMOV UR4, 0x400 ;  /* 0x0000040000047882 */ /* 0x000fe20000000000 */
[----:B------:R-:W-:Y:S01]  /*0ac0*/  LOP3.LUT R2, R11, 0xfc, RZ, 0xc0, !PT ;  /* 0x000000fc0b027812 */ /* 0x000fe200078ec0ff */
[----:B0-----:R-:W-:-:S09]  /*0ad0*/  ULEA UR4, UR5, UR4, 0x18 ;  /* 0x0000000405047291 */ /* 0x001fd2000f8ec0ff */
[----:B------:R0:W-:Y:S03]  /*0ae0*/  ATOMS.POPC.INC.32 RZ, [R2+UR4] ;  /* 0x0000000002ff7f8c */ /* 0x0001e6000d800004 */
.L_x_39:
[----:B------:R-:W-:Y:S05]  /*0af0*/  BSYNC.RECONVERGENT B2 ;  /* 0x0000000000027941 */ /* 0x000fea0003800200 */
.L_x_38:
[----:B------:R-:W-:Y:S04]  /*0b00*/  BSSY.RECONVERGENT B2, `(.L_x_40) ;  /* 0x0000007000027945 */ /* 0x000fe80003800200 */
[----:B------:R-:W-:Y:S05]  /*0b10*/  @P1 BRA `(.L_x_41) ;  /* 0x0000000000141947 */ /* 0x000fea0003800000 */
[----:B------:R-:W1:Y:S01]  /*0b20*/  S2UR UR5, SR_CgaCtaId ;  /* 0x00000000000579c3 */ /* 0x000e620000008800 */
[----:B------:R-:W-:Y:S01]  /*0b30*/  UMOV UR4, 0x400 ;  /* 0x0000040000047882 */ /* 0x000fe20000000000 */
[----:B0-----:R-:W-:Y:S01]  /*0b40*/  LOP3.LUT R2, R12, 0xfc, RZ, 0xc0, !PT ;  /* 0x000000fc0c027812 */ /* 0x001fe200078ec0ff */
[----:B-1----:R-:W-:-:S09]  /*0b50*/  ULEA UR4, UR5, UR4, 0x18 ;  /* 0x0000000405047291 */ /* 0x002fd2000f8ec0ff */
[----:B------:R1:W-:Y:S03]  /*0b60*/  ATOMS.POPC.INC.32 RZ, [R2+UR4] ;  /* 0x0000000002ff7f8c */ /* 0x0003e6000d800004 */
.L_x_41:
[----:B------:R-:W-:Y:S05]  /*0b70*/  BSYNC.RECONVERGENT B2 ;  /* 0x0000000000027941 */ /* 0x000fea0003800200 */
.L_x_40:
[----:B------:R-:W-:Y:S04]  /*0b80*/  BSSY.RECONVERGENT B2, `(.L_x_42) ;  /* 0x0000007000027945 */ /* 0x000fe80003800200 */
[----:B------:R-:W-:Y:S05]  /*0b90*/  @P2 BRA `(.L_x_43) ;  /* 0x0000000000142947 */ /* 0x000fea0003800000 */
[----:B------:R-:W2:Y:S01]  /*0ba0*/  S2UR UR5, SR_CgaCtaId ;  /* 0x00000000000579c3 */ /* 0x000ea20000008800 */
[----:B------:R-:W-:Y:S01]  /*0bb0*/  UMOV UR4, 0x400 ;  /* 0x0000040000047882 */ /* 0x000fe20000000000 */
[----:B01----:R-:W-:Y:S01]  /*0bc0*/  LOP3.LUT R2, R13, 0xfc, RZ, 0xc0, !PT ;  /* 0x000000fc0d027812 */ /* 0x003fe200078ec0ff */
[----:B--2---:R-:W-:-:S09]  /*0bd0*/  ULEA UR4, UR5, UR4, 0x18 ;  /* 0x0000000405047291 */ /* 0x004fd2000f8ec0ff */
[----:B------:R2:W-:Y:S03]  /*0be0*/  ATOMS.POPC.INC.32 RZ, [R2+UR4] ;  /* 0x0000000002ff7f8c */ /* 0x0005e6000d800004 */
.L_x_43:
[----:B------:R-:W-:Y:S05]  /*0bf0*/  BSYNC.RECONVERGENT B2 ;  /* 0x0000000000027941 */ /* 0x000fea0003800200 */
.L_x_42:
[----:B------:R-:W-:Y:S04]  /*0c00*/  BSSY.RECONVERGENT B2, `(.L_x_44) ;  /* 0x0000007000027945 */ /* 0x000fe80003800200 */
[----:B------:R-:W-:Y:S05]  /*0c10*/  @P3 BRA `(.L_x_45) ;  /* 0x0000000000143947 */ /* 0x000fea0003800000 */
[----:B------:R-:W3:Y:S01]  /*0c20*/  S2UR UR5, SR_CgaCtaId ;  /* 0x00000000000579c3 */ /* 0x000ee20000008800 */
[----:B------:R-:W-:Y:S01]  /*0c30*/  UMOV UR4, 0x400 ;  /* 0x0000040000047882 */ /* 0x000fe20000000000 */
[----:B012---:R-:W-:Y:S01]  /*0c40*/  LOP3.LUT R2, R14, 0xfc, RZ, 0xc0, !PT ;  /* 0x000000fc0e027812 */ /* 0x007fe200078ec0ff */
[----:B---3--:R-:W-:-:S09]  /*0c50*/  ULEA UR4, UR5, UR4, 0x18 ;  /* 0x0000000405047291 */ /* 0x008fd2000f8ec0ff */
[----:B------:R3:W-:Y:S03]  /*0c60*/  ATOMS.POPC.INC.32 RZ, [R2+UR4] ;  /* 0x0000000002ff7f8c */ /* 0x0007e6000d800004 */
.L_x_45:
[----:B------:R-:W-:Y:S05]  /*0c70*/  BSYNC.RECONVERGENT B2 ;  /* 0x0000000000027941 */ /* 0x000fea0003800200 */
.L_x_44:
[----:B------:R-:W-:-:S07]  /*0c80*/  VIADD R7, R7, 0x4 ;  /* 0x0000000407077836 */ /* 0x000fce0000000000 */
.L_x_37:
[----:B------:R-:W-:Y:S05]  /*0c90*/  BSYNC.RECONVERGENT B1 ;  /* 0x0000000000017941 */ /* 0x000fea0003800200 */
.L_x_36:
[----:B------:R-:W-:-:S13]  /*0ca0*/  ISETP.NE.AND P0, PT, R15, RZ, PT ;  /* 0x000000ff0f00720c */ /* 0x000fda0003f05270 */
[----:B------:R-:W-:Y:S05]  /*0cb0*/  @!P0 BRA `(.L_x_16) ;  /* 0x0000000000c08947 */ /* 0x000fea0003800000 */
[----:B------:R-:W-:Y:S01]  /*0cc0*/  ISETP.NE.AND P0, PT, R15, 0x1, PT ;  /* 0x000000010f00780c */ /* 0x000fe20003f05270 */
[----:B------:R-:W-:-:S12]  /*0cd0*/  BSSY.RECONVERGENT B1, `(.L_x_46) ;  /* 0x000001e000017945 */ /* 0x000fd80003800200 */
[----:B------:R-:W-:Y:S05]  /*0ce0*/  @!P0 BRA `(.L_x_47) ;  /* 0x0000000000708947 */ /* 0x000fea0003800000 */
[----:B------:R-:W0:Y:S02]  /*0cf0*/  LDCU.64 UR4, c[0x0][0x380] ;  /* 0x00007000ff0477ac */ /* 0x000e240008000a00 */
[----:B0123--:R-:W-:-:S05]  /*0d00*/  IADD3 R2, P0, PT, R7, UR4, RZ ;  /* 0x0000000407027c10 */ /* 0x00ffca000ff1e0ff */
[----:B------:R-:W-:-:S05]  /*0d10*/  IMAD.X R3, RZ, RZ, UR5, P0 ;  /* 0x00000005ff037e24 */ /* 0x000fca00080e06ff */
[----:B------:R-:W2:Y:S04]  /*0d20*/  LDG.E.U8 R6, desc[UR6][R2.64] ;  /* 0x0000000602067981 */ /* 0x000ea8000c1e1100 */
[----:B----4-:R-:W3:Y:S01]  /*0d30*/  LDG.E.U8 R8, desc[UR6][R2.64+0x1] ;  /* 0x0000010602087981 */ /* 0x010ee2000c1e1100 */
[----:B------:R-:W-:Y:S01]  /*0d40*/  BSSY.RECONVERGENT B2, `(.L_x_48) ;  /* 0x000000d000027945 */ /* 0x000fe20003800200 */
[----:B--2---:R-:W-:Y:S02]  /*0d50*/  VIADD R9, R6, 0xffffff9f ;  /* 0xffffff9f06097836 */ /* 0x004fe40000000000 */
[----:B---3--:R-:W-:-:S03]  /*0d60*/  VIADD R10, R8, 0xffffff9f ;  /* 0xffffff9f080a7836 */ /* 0x008fc60000000000 */
[----:B------:R-:W-:-:S04]  /*0d70*/  LOP3.LUT R6, R9, 0xff, RZ, 0xc0, !PT ;  /* 0x000000ff09067812 */ /* 0x000fc800078ec0ff */
[----:B------:R-:W-:Y:S02]  /*0d80*/  ISETP.GT.U32.AND P0, PT, R6, 0x19, PT ;  /* 0x000000190600780c */ /* 0x000fe40003f04070 */
[----:B------:R-:W-:-:S04]  /*0d90*/  LOP3.LUT R8, R10, 0xff, RZ, 0xc0, !PT ;  /* 0x000000ff0a087812 */ /* 0x000fc800078ec0ff */
[----:B------:R-:W-:-:S07]  /*0da0*/  ISETP.GT.U32.AND P1, PT, R8, 0x19, PT ;  /* 0x000000190800780c */ /* 0x000fce0003f24070 */
[----:B------:R-:W-:Y:S06]  /*0db0*/  @P0 BRA `(.L_x_49) ;  /* 0x0000000000140947 */ /* 0x000fec0003800000 */
[----:B------:R-:W0:Y:S01]  /*0dc0*/  S2UR UR5, SR_CgaCtaId ;  /* 0x00000000000579c3 */ /* 0x000e220000008800 */
[----:B------:R-:W-:Y:S01]  /*0dd0*/  UMOV UR4, 0x400 ;  /* 0x0000040000047882 */ /* 0x000fe20000000000 */
[----:B------:R-:W-:Y:S01]  /*0de0*/  LOP3.LUT R2, R9, 0xfc, RZ, 0xc0, !PT ;  /* 0x000000fc09027812 */ /* 0x000fe200078ec0ff */
[----:B0-----:R-:W-:-:S09]  /*0df0*/  ULEA UR4, UR5, UR4, 0x18 ;  /* 0x0000000405047291 */ /* 0x001fd2000f8ec0ff */
[----:B------:R0:W-:Y:S03]  /*0e00*/  ATOMS.POPC.INC.32 RZ, [R2+UR4] ;  /* 0x0000000002ff7f8c */ /* 0x0001e6000d800004 */
.L_x_49:
[----:B------:R-:W-:Y:S05]  /*0e10*/  BSYNC.RECONVERGENT B2 ;  /* 0x0000000000027941 */ /* 0x000fea0003800200 */
.L_x_48:
[----:B------:R-:W-:Y:S04]  /*0e20*/  BSSY.RECONVERGENT B2, `(.L_x_50) ;  /* 0x0000007000027945 */ /* 0x000fe80003800200 */
[----:B------:R-:W-:Y:S05]  /*0e30*/  @P1 BRA `(.L_x_51) ;  /* 0x0000000000141947 */ /* 0x000fea0003800000 */
[----:B------:R-:W1:Y:S01]  /*0e40*/  S2UR UR5, SR_CgaCtaId ;  /* 0x00000000000579c3 */ /* 0x000e620000008800 */
[----:B------:R-:W-:Y:S01]  /*0e50*/  UMOV UR4, 0x400 ;  /* 0x0000040000047882 */ /* 0x000fe20000000000 */
[----:B0-----:R-:W-:Y:S01]  /*0e60*/  LOP3.LUT R2, R10, 0xfc, RZ, 0xc0, !PT ;  /* 0x000000fc0a027812 */ /* 0x001fe200078ec0ff */
[----:B-1----:R-:W-:-:S09]  /*0e70*/  ULEA UR4, UR5, UR4, 0x18 ;  /* 0x0000000405047291 */ /* 0x002fd2000f8ec0ff */
[----:B------:R1:W-:Y:S03]  /*0e80*/  ATOMS.POPC.INC.32 RZ, [R2+UR4] ;  /* 0x0000000002ff7f8c */ /* 0x0003e6000d800004 */
.L_x_51:
[----:B------:R-:W-:Y:S05]  /*0e90*/  BSYNC.RECONVERGENT B2 ;  /* 0x0000000000027941 */ /* 0x000fea0003800200 */
.L_x_50:
[----:B------:R-:W-:-:S07]  /*0ea0*/  VIADD R7, R7, 0x2 ;  /* 0x0000000207077836 */ /* 0x000fce0000000000 */
.L_x_47:
[----:B------:R-:W-:Y:S05]  /*0eb0*/  BSYNC.RECONVERGENT B1 ;  /* 0x0000000000017941 */ /* 0x000fea0003800200 */
.L_x_46:
[----:B------:R-:W-:-:S04]  /*0ec0*/  LOP3.LUT R4, R4, 0x1, RZ, 0xc0, !PT ;  /* 0x0000000104047812 */ /* 0x000fc800078ec0ff */
[----:B------:R-:W-:-:S13]  /*0ed0*/  ISETP.NE.U32.AND P0, PT, R4, 0x1, PT ;  /* 0x000000010400780c */ /* 0x000fda0003f05070 */
[----:B------:R-:W-:Y:S05]  /*0ee0*/  @P0 BRA `(.L_x_16) ;  /* 0x0000000000340947 */ /* 0x000fea0003800000 */
[----:B------:R-:W0:Y:S02]  /*0ef0*/  LDCU.64 UR4, c[0x0][0x380] ;  /* 0x00007000ff0477ac */ /* 0x000e240008000a00 */
[----:B0123--:R-:W-:-:S05]  /*0f00*/  IADD3 R2, P0, PT, R7, UR4, RZ ;  /* 0x0000000407027c10 */ /* 0x00ffca000ff1e0ff */
[----:B------:R-:W-:-:S05]  /*0f10*/  IMAD.X R3, RZ, RZ, UR5, P0 ;  /* 0x00000005ff037e24 */ /* 0x000fca00080e06ff */
[----:B------:R-:W2:Y:S02]  /*0f20*/  LDG.E.U8 R2, desc[UR6][R2.64] ;  /* 0x0000000602027981 */ /* 0x000ea4000c1e1100 */
        /* <DEDUP_REMOVED lines=9> */
.L_x_16:
[----:B------:R-:W-:Y:S05]  /*0fc0*/  BSYNC.RECONVERGENT B0 ;  /* 0x0000000000007941 */ /* 0x000fea0003800200 */
.L_x_15:
[----:B------:R-:W-:Y:S01]  /*0fd0*/  BAR.SYNC.DEFER_BLOCKING 0x0 ;  /* 0x0000000000007b1d */ /* 0x000fe20000010000 */
[----:B------:R-:W-:-:S13]  /*0fe0*/  ISETP.GT.U32.AND P0, PT, R0, 0x6, PT ;  /* 0x000000060000780c */ /* 0x000fda0003f04070 */
[----:B------:R-:W-:Y:S05]  /*0ff0*/  @P0 EXIT ;  /* 0x000000000000094d */ /* 0x000fea0003800000 */
[----:B------:R-:W5:Y:S01]  /*1000*/  S2UR UR5, SR_CgaCtaId ;  /* 0x00000000000579c3 */ /* 0x000f620000008800 */
[----:B------:R-:W-:-:S07]  /*1010*/  UMOV UR4, 0x400 ;  /* 0x0000040000047882 */ /* 0x000fce0000000000 */
[----:B0123--:R-:W0:Y:S01]  /*1020*/  LDC.64 R2, c[0x0][0x390] ;  /* 0x0000e400ff027b82 */ /* 0x00fe220000000a00 */
[----:B-----5:R-:W-:-:S06]  /*1030*/  ULEA UR4, UR5, UR4, 0x18 ;  /* 0x0000000405047291 */ /* 0x020fcc000f8ec0ff */
[C---:B------:R-:W-:Y:S01]  /*1040*/  LEA R4, R0.reuse, UR4, 0x2 ;  /* 0x0000000400047c11 */ /* 0x040fe2000f8e10ff */
[----:B0-----:R-:W-:-:S07]  /*1050*/  IMAD.WIDE.U32 R2, R0, 0x4, R2 ;  /* 0x0000000400027825 */ /* 0x001fce00078e0002 */
.L_x_54:
[----:B------:R-:W0:Y:S01]  /*1060*/  LDS R7, [R4] ;  /* 0x0000000004077984 */ /* 0x000e220000000800 */
[----:B------:R-:W-:Y:S01]  /*1070*/  IMAD.IADD R0, R5, 0x1, R0 ;  /* 0x0000000105007824 */ /* 0x000fe200078e0200 */
[----:B------:R-:W-:Y:S04]  /*1080*/  BSSY.RECONVERGENT B0, `(.L_x_52) ;  /* 0x0000005000007945 */ /* 0x000fe80003800200 */
[----:B------:R-:W-:Y:S02]  /*1090*/  ISETP.GE.U32.AND P1, PT, R0, 0x7, PT ;  /* 0x000000070000780c */ /* 0x000fe40003f26070 */
[----:B0-----:R-:W-:-:S13]  /*10a0*/  ISETP.NE.AND P0, PT, R7, RZ, PT ;  /* 0x000000ff0700720c */ /* 0x001fda0003f05270 */
[----:B------:R-:W-:Y:S05]  /*10b0*/  @!P0 BRA `(.L_x_53) ;  /* 0x0000000000048947 */ /* 0x000fea0003800000 */
[----:B------:R0:W-:Y:S02]  /*10c0*/  REDG.E.ADD.STRONG.GPU desc[UR6][R2.64], R7 ;  /* 0x000000070200798e */ /* 0x0001e4000c12e106 */
.L_x_53:
[----:B------:R-:W-:Y:S05]  /*10d0*/  BSYNC.RECONVERGENT B0 ;  /* 0x0000000000007941 */ /* 0x000fea0003800200 */
.L_x_52:
[C---:B------:R-:W-:Y:S02]  /*10e0*/  IMAD R4, R5.reuse, 0x4, R4 ;  /* 0x0000000405047824 */ /* 0x040fe400078e0204 */
[----:B0-----:R-:W-:Y:S01]  /*10f0*/  IMAD.WIDE.U32 R2, R5, 0x4, R2 ;  /* 0x0000000405027825 */ /* 0x001fe200078e0002 */
[----:B------:R-:W-:Y:S06]  /*1100*/  @!P1 BRA `(.L_x_54) ;  /* 0xfffffffc00d49947 */ /* 0x000fec000383ffff */
[----:B------:R-:W-:Y:S05]  /*1110*/  EXIT ;  /* 0x000000000000794d */ /* 0x000fea0003800000 */
.L_x_55:
        /* <DEDUP_REMOVED lines=14> */
.L_x_73:


//--------------------- .text._Z34histo_private_kernel_shared_memoryPcjPj --------------------------
	.section	.text._Z34histo_private_kernel_shared_memoryPcjPj,"ax",@progbits
	.align	128
        .global         _Z34histo_private_kernel_shared_memoryPcjPj
        .type           _Z34histo_private_kernel_shared_memoryPcjPj,@function
        .size           _Z34histo_private_kernel_shared_memoryPcjPj,(.L_x_74 - _Z34histo_private_kernel_shared_memoryPcjPj)
        .other          _Z34histo_private_kernel_shared_memoryPcjPj,@"STO_CUDA_ENTRY STV_DEFAULT"
_Z34histo_private_kernel_shared_memoryPcjPj:
.text._Z34histo_private_kernel_shared_memoryPcjPj:
        /* <DEDUP_REMOVED lines=11> */
.L_x_58:
[C---:B-1----:R-:W-:Y:S01]  /*00b0*/  IMAD.IADD R2, R3.reuse, 0x1, R2 ;  /* 0x0000000103027824 */ /* 0x042fe200078e0202 */
[----:B------:R0:W-:Y:S04]  /*00c0*/  STS [R0], RZ ;  /* 0x000000ff00007388 */ /* 0x0001e80000000800 */
[----:B------:R-:W-:Y:S01]  /*00d0*/  ISETP.GE.U32.AND P0, PT, R2, 0x7, PT ;  /* 0x000000070200780c */ /* 0x000fe20003f06070 */
[----:B0-----:R-:W-:-:S12]  /*00e0*/  IMAD R0, R3, 0x4, R0 ;  /* 0x0000000403007824 */ /* 0x001fd800078e0200 */
[----:B------:R-:W-:Y:S05]  /*00f0*/  @!P0 BRA `(.L_x_58) ;  /* 0xfffffffc00ec8947 */ /* 0x000fea000383ffff */
.L_x_57:
[----:B------:R-:W-:Y:S05]  /*0100*/  BSYNC.RECONVERGENT B0 ;  /* 0x0000000000007941 */ /* 0x000fea0003800200 */
.L_x_56:
[----:B------:R-:W0:Y:S01]  /*0110*/  S2UR UR4, SR_CTAID.X ;  /* 0x00000000000479c3 */ /* 0x000e220000002500 */
[----:B------:R-:W1:Y:S01]  /*0120*/  LDCU UR5, c[0x0][0x388] ;  /* 0x00007100ff0577ac */ /* 0x000e620008000800 */
[----:B------:R-:W-:Y:S06]  /*0130*/  BSSY.RECONVERGENT B0, `(.L_x_59) ;  /* 0x0000015000007945 */ /* 0x000fec0003800200 */
[----:B------:R-:W-:Y:S01]  /*0140*/  BAR.SYNC.DEFER_BLOCKING 0x0 ;  /* 0x0000000000007b1d */ /* 0x000fe20000010000 */
[----:B------:R-:W-:-:S07]  /*0150*/  ISETP.GT.U32.AND P0, PT, R5, 0x6, PT ;  /* 0x000000060500780c */ /* 0x000fce0003f04070 */
[----:B------:R-:W0:Y:S01]  /*0160*/  LDC R4, c[0x0][0x360] ;  /* 0x0000d800ff047b82 */ /* 0x000e220000000800 */
[----:B------:R-:W2:Y:S01]  /*0170*/  LDCU.64 UR6, c[0x0][0x358] ;  /* 0x00006b00ff0677ac */ /* 0x000ea20008000a00 */
[----:B0-----:R-:W-:-:S05]  /*0180*/  IMAD R2, R4, UR4, R5 ;  /* 0x0000000404027c24 */ /* 0x001fca000f8e0205 */
[----:B-1----:R-:W-:-:S13]  /*0190*/  ISETP.GE.U32.AND P1, PT, R2, UR5, PT ;  /* 0x0000000502007c0c */ /* 0x002fda000bf26070 */
[----:B--2---:R-:W-:Y:S05]  /*01a0*/  @P1 BRA `(.L_x_60) ;  /* 0x0000000000341947 */ /* 0x004fea0003800000 */
[----:B------:R-:W0:Y:S02]  /*01b0*/  LDCU.64 UR4, c[0x0][0x380] ;  /* 0x00007000ff0477ac */ /* 0x000e240008000a00 */
[----:B0-----:R-:W-:-:S05]  /*01c0*/  IADD3 R2, P1, PT, R2, UR4, RZ ;  /* 0x0000000402027c10 */ /* 0x001fca000ff3e0ff */
        /* <DEDUP_REMOVED lines=11> */
.L_x_60:
[----:B------:R-:W-:Y:S05]  /*0280*/  BSYNC.RECONVERGENT B0 ;  /* 0x0000000000007941 */ /* 0x000fea0003800200 */
.L_x_59:
[----:B------:R-:W-:Y:S06]  /*0290*/  BAR.SYNC.DEFER_BLOCKING 0x0 ;  /* 0x0000000000007b1d */ /* 0x000fec0000010000 */
[----:B------:R-:W-:Y:S05]  /*02a0*/  @P0 EXIT ;  /* 0x000000000000094d */ /* 0x000fea0003800000 */
[----:B------:R-:W1:Y:S01]  /*02b0*/  S2UR UR5, SR_CgaCtaId ;  /* 0x00000000000579c3 */ /* 0x000e620000008800 */
[----:B------:R-:W-:-:S07]  /*02c0*/  UMOV UR4, 0x400 ;  /* 0x0000040000047882 */ /* 0x000fce0000000000 */
[----:B------:R-:W2:Y:S01]  /*02d0*/  LDC.64 R2, c[0x0][0x390] ;  /* 0x0000e400ff027b82 */ /* 0x000ea20000000a00 */
[----:B-1----:R-:W-:-:S06]  /*02e0*/  ULEA UR4, UR5, UR4, 0x18 ;  /* 0x0000000405047291 */ /* 0x002fcc000f8ec0ff */
[C---:B0-----:R-:W-:Y:S01]  /*02f0*/  LEA R0, R5.reuse, UR4, 0x2 ;  /* 0x0000000405007c11 */ /* 0x041fe2000f8e10ff */
[----:B--2---:R-:W-:-:S07]  /*0300*/  IMAD.WIDE.U32 R2, R5, 0x4, R2 ;  /* 0x0000000405027825 */ /* 0x004fce00078e0002 */
.L_x_63:
[----:B------:R-:W0:Y:S01]  /*0310*/  LDS R7, [R0] ;  /* 0x0000000000077984 */ /* 0x000e220000000800 */
[----:B------:R-:W-:Y:S01]  /*0320*/  IMAD.IADD R5, R4, 0x1, R5 ;  /* 0x0000000104057824 */ /* 0x000fe200078e0205 */
[----:B------:R-:W-:Y:S04]  /*0330*/  BSSY.RECONVERGENT B0, `(.L_x_61) ;  /* 0x0000005000007945 */ /* 0x000fe80003800200 */
[----:B------:R-:W-:Y:S02]  /*0340*/  ISETP.GE.U32.AND P1, PT, R5, 0x7, PT ;  /* 0x000000070500780c */ /* 0x000fe40003f26070 */
[----:B0-----:R-:W-:-:S13]  /*0350*/  ISETP.NE.AND P0, PT, R7, RZ, PT ;  /* 0x000000ff0700720c */ /* 0x001fda0003f05270 */
[----:B------:R-:W-:Y:S05]  /*0360*/  @!P0 BRA `(.L_x_62) ;  /* 0x0000000000048947 */ /* 0x000fea0003800000 */
[----:B------:R0:W-:Y:S02]  /*0370*/  REDG.E.ADD.STRONG.GPU desc[UR6][R2.64], R7 ;  /* 0x000000070200798e */ /* 0x0001e4000c12e106 */
.L_x_62:
[----:B------:R-:W-:Y:S05]  /*0380*/  BSYNC.RECONVERGENT B0 ;  /* 0x0000000000007941 */ /* 0x000fea0003800200 */
.L_x_61:
[C---:B------:R-:W-:Y:S02]  /*0390*/  IMAD R0, R4.reuse, 0x4, R0 ;  /* 0x0000000404007824 */ /* 0x040fe400078e0200 */
[----:B0-----:R-:W-:Y:S01]  /*03a0*/  IMAD.WIDE.U32 R2, R4, 0x4, R2 ;  /* 0x0000000404027825 */ /* 0x001fe200078e0002 */
[----:B------:R-:W-:Y:S06]  /*03b0*/  @!P1 BRA `(.L_x_63) ;  /* 0xfffffffc00d49947 */ /* 0x000fec000383ffff */
[----:B------:R-:W-:Y:S05]  /*03c0*/  EXIT ;  /* 0x000000000000794d */ /* 0x000fea0003800000 */
.L_x_64:
        /* <DEDUP_REMOVED lines=11> */
.L_x_74:


//--------------------- .text._Z20histo_private_kernelPcjPj --------------------------
	.section	.text._Z20histo_private_kernelPcjPj,"ax",@progbits
	.align	128
        .global         _Z20histo_private_kernelPcjPj
        .type           _Z20histo_private_kernelPcjPj,@function
        .size           _Z20histo_private_kernelPcjPj,(.L_x_75 - _Z20histo_private_kernelPcjPj)
        .other          _Z20histo_private_kernelPcjPj,@"STO_CUDA_ENTRY STV_DEFAULT"
_Z20histo_private_kernelPcjPj:
.text._Z20histo_private_kernelPcjPj:
[----:B------:R-:W-:Y:S01]  /*0000*/  LDC R1, c[0x0][0x37c] ;  /* 0x0000df00ff017b82 */ /* 0x000fe20000000800 */
[----:B------:R-:W0:Y:S07]  /*0010*/  S2R R8, SR_CTAID.X ;  /* 0x0000000000087919 */ /* 0x000e2e0000002500 */
[----:B------:R-:W1:Y:S01]  /*0020*/  LDC R10, c[0x0][0x360] ;  /* 0x0000d800ff0a7b82 */ /* 0x000e620000000800 */
[----:B------:R-:W2:Y:S01]  /*0030*/  LDCU UR4, c[0x0][0x388] ;  /* 0x00007100ff0477ac */ /* 0x000ea20008000800 */
[----:B------:R-:W-:Y:S01]  /*0040*/  BSSY.RECONVERGENT B0, `(.L_x_65) ;  /* 0x0000016000007945 */ /* 0x000fe20003800200 */
[----:B------:R-:W1:Y:S01]  /*0050*/  S2R R9, SR_TID.X ;  /* 0x0000000000097919 */ /* 0x000e620000002100 */
[C---:B0-----:R-:W-:Y:S01]  /*0060*/  ISETP.NE.AND P0, PT, R8.reuse, RZ, PT ;  /* 0x000000ff0800720c */ /* 0x041fe20003f05270 */
[----:B-1----:R-:W-:-:S05]  /*0070*/  IMAD R2, R8, R10, R9 ;  /* 0x0000000a08027224 */ /* 0x002fca00078e0209 */
[----:B--2---:R-:W-:Y:S01]  /*0080*/  ISETP.GE.U32.AND P1, PT, R2, UR4, PT ;  /* 0x0000000402007c0c */ /* 0x004fe2000bf26070 */
[----:B------:R-:W0:-:S12]  /*0090*/  LDCU.64 UR4, c[0x0][0x358] ;  /* 0x00006b00ff0477ac */ /* 0x000e180008000a00 */
[----:B------:R-:W-:Y:S05]  /*00a0*/  @P1 BRA `(.L_x_66) ;  /* 0x00000000003c1947 */ /* 0x000fea0003800000 */
[----:B------:R-:W1:Y:S02]  /*00b0*/  LDCU.64 UR6, c[0x0][0x380] ;  /* 0x00007000ff0677ac */ /* 0x000e640008000a00 */
[----:B-1----:R-:W-:-:S05]  /*00c0*/  IADD3 R2, P1, PT, R2, UR6, RZ ;  /* 0x0000000602027c10 */ /* 0x002fca000ff3e0ff */
[----:B------:R-:W-:-:S05]  /*00d0*/  IMAD.X R3, RZ, RZ, UR7, P1 ;  /* 0x00000007ff037e24 */ /* 0x000fca00088e06ff */
[----:B0-----:R-:W2:Y:S02]  /*00e0*/  LDG.E.U8 R2, desc[UR4][R2.64] ;  /* 0x0000000402027981 */ /* 0x001ea4000c1e1100 */
[----:B--2---:R-:W-:-:S05]  /*00f0*/  VIADD R0, R2, 0xffffff9f ;  /* 0xffffff9f02007836 */ /* 0x004fca0000000000 */
[----:B------:R-:W-:-:S04]  /*0100*/  LOP3.LUT R4, R0, 0xff, RZ, 0xc0, !PT ;  /* 0x000000ff00047812 */ /* 0x000fc800078ec0ff */
[----:B------:R-:W-:-:S13]  /*0110*/  ISETP.GT.U32.AND P1, PT, R4, 0x19, PT ;  /* 0x000000190400780c */ /* 0x000fda0003f24070 */
[----:B------:R-:W-:Y:S05]  /*0120*/  @P1 BRA `(.L_x_66) ;  /* 0x00000000001c1947 */ /* 0x000fea0003800000 */
[----:B------:R-:W0:Y:S01]  /*0130*/  LDC.64 R2, c[0x0][0x390] ;  /* 0x0000e400ff027b82 */ /* 0x000e220000000a00 */
[----:B------:R-:W-:Y:S01]  /*0140*/  LOP3.LUT R0, R0, 0xfc, RZ, 0xc0, !PT ;  /* 0x000000fc00007812 */ /* 0x000fe200078ec0ff */
[----:B------:R-:W-:-:S03]  /*0150*/  HFMA2 R7, -RZ, RZ, 0, 5.9604644775390625e-08 ;  /* 0x00000001ff077431 */ /* 0x000fc600000001ff */
[----:B------:R-:W-:-:S05]  /*0160*/  SHF.R.U32.HI R0, RZ, 0x2, R0 ;  /* 0x00000002ff007819 */ /* 0x000fca0000011600 */
[----:B------:R-:W-:-:S04]  /*0170*/  IMAD R5, R8, 0x7, R0 ;  /* 0x0000000708057824 */ /* 0x000fc800078e0200 */
[----:B0-----:R-:W-:-:S05]  /*0180*/  IMAD.WIDE.U32 R2, R5, 0x4, R2 ;  /* 0x0000000405027825 */ /* 0x001fca00078e0002 */
[----:B------:R1:W-:Y:S02]  /*0190*/  REDG.E.ADD.STRONG.GPU desc[UR4][R2.64], R7 ;  /* 0x000000070200798e */ /* 0x0003e4000c12e104 */
.L_x_66:
[----:B0-----:R-:W-:Y:S05]  /*01a0*/  BSYNC.RECONVERGENT B0 ;  /* 0x0000000000007941 */ /* 0x001fea0003800200 */
.L_x_65:
[----:B------:R-:W-:Y:S05]  /*01b0*/  @!P0 EXIT ;  /* 0x000000000000894d */ /* 0x000fea0003800000 */
[----:B------:R-:W-:Y:S01]  /*01c0*/  BAR.SYNC.DEFER_BLOCKING 0x0 ;  /* 0x0000000000007b1d */ /* 0x000fe20000010000 */
[----:B------:R-:W-:-:S13]  /*01d0*/  ISETP.GT.U32.AND P0, PT, R9, 0x6, PT ;  /* 0x000000060900780c */ /* 0x000fda0003f04070 */
[----:B------:R-:W-:Y:S05]  /*01e0*/  @P0 EXIT ;  /* 0x000000000000094d */ /* 0x000fea0003800000 */
[----:B-1----:R-:W0:Y:S01]  /*01f0*/  LDC.64 R2, c[0x0][0x390] ;  /* 0x0000e400ff027b82 */ /* 0x002e220000000a00 */
[----:B------:R-:W-:-:S07]  /*0200*/  IMAD R11, R8, 0x7, R9 ;  /* 0x00000007080b7824 */ /* 0x000fce00078e0209 */
[----:B------:R-:W1:Y:S01]  /*0210*/  LDC.64 R6, c[0x0][0x390] ;  /* 0x0000e400ff067b82 */ /* 0x000e620000000a00 */
[----:B0-----:R-:W-:-:S07]  /*0220*/  IMAD.WIDE.U32 R2, R9, 0x4, R2 ;  /* 0x0000000409027825 */ /* 0x001fce00078e0002 */
.L_x_69:
[----:B-1----:R-:W-:-:S06]  /*0230*/  IMAD.WIDE.U32 R4, R11, 0x4, R6 ;  /* 0x000000040b047825 */ /* 0x002fcc00078e0006 */
[----:B------:R-:W2:Y:S01]  /*0240*/  LDG.E R5, desc[UR4][R4.64] ;  /* 0x0000000404057981 */ /* 0x000ea2000c1e1900 */
[----:B------:R-:W-:Y:S01]  /*0250*/  IMAD.IADD R9, R10, 0x1, R9 ;  /* 0x000000010a097824 */ /* 0x000fe200078e0209 */
[----:B------:R-:W-:Y:S04]  /*0260*/  BSSY.RECONVERGENT B0, `(.L_x_67) ;  /* 0x0000005000007945 */ /* 0x000fe80003800200 */
[----:B------:R-:W-:Y:S02]  /*0270*/  ISETP.GE.U32.AND P1, PT, R9, 0x7, PT ;  /* 0x000000070900780c */ /* 0x000fe40003f26070 */
[----:B--2---:R-:W-:-:S13]  /*0280*/  ISETP.NE.AND P0, PT, R5, RZ, PT ;  /* 0x000000ff0500720c */ /* 0x004fda0003f05270 */
[----:B------:R-:W-:Y:S05]  /*0290*/  @!P0 BRA `(.L_x_68) ;  /* 0x0000000000048947 */ /* 0x000fea0003800000 */
[----:B------:R0:W-:Y:S02]  /*02a0*/  REDG.E.ADD.STRONG.GPU desc[UR4][R2.64], R5 ;  /* 0x000000050200798e */ /* 0x0001e4000c12e104 */
.L_x_68:
[----:B------:R-:W-:Y:S05]  /*02b0*/  BSYNC.RECONVERGENT B0 ;  /* 0x0000000000007941 */ /* 0x000fea0003800200 */
.L_x_67:
[C---:B------:R-:W-:Y:S01]  /*02c0*/  IADD3 R11, PT, PT, R10.reuse, R11, RZ ;  /* 0x0000000b0a0b7210 */ /* 0x040fe20007ffe0ff */
[----:B0-----:R-:W-:Y:S01]  /*02d0*/  IMAD.WIDE.U32 R2, R10, 0x4, R2 ;  /* 0x000000040a027825 */ /* 0x001fe200078e0002 */
[----:B------:R-:W-:Y:S06]  /*02e0*/  @!P1 BRA `(.L_x_69) ;  /* 0xfffffffc00d09947 */ /* 0x000fec000383ffff */
[----:B------:R-:W-:Y:S05]  /*02f0*/  EXIT ;  /* 0x000000000000794d */ /* 0x000fea0003800000 */
.L_x_70:
        /* <DEDUP_REMOVED lines=16> */
.L_x_75:


//--------------------- .text._Z12histo_kernelPcjPj --------------------------
	.section	.text._Z12histo_kernelPcjPj,"ax",@progbits
	.align	128
        .global         _Z12histo_kernelPcjPj
        .type           _Z12histo_kernelPcjPj,@function
        .size           _Z12histo_kernelPcjPj,(.L_x_76 - _Z12histo_kernelPcjPj)
        .other          _Z12histo_kernelPcjPj,@"STO_CUDA_ENTRY STV_DEFAULT"
_Z12histo_kernelPcjPj:
.text._Z12histo_kernelPcjPj:
[----:B------:R-:W-:Y:S01]  /*0000*/  LDC R1, c[0x0][0x37c] ;  /* 0x0000df00ff017b82 */ /* 0x000fe20000000800 */
[----:B------:R-:W0:Y:S07]  /*0010*/  S2R R3, SR_TID.X ;  /* 0x0000000000037919 */ /* 0x000e2e0000002100 */
[----:B------:R-:W0:Y:S01]  /*0020*/  S2UR UR4, SR_CTAID.X ;  /* 0x00000000000479c3 */ /* 0x000e220000002500 */
[----:B------:R-:W1:Y:S07]  /*0030*/  LDCU UR5, c[0x0][0x388] ;  /* 0x00007100ff0577ac */ /* 0x000e6e0008000800 */
[----:B------:R-:W0:Y:S02]  /*0040*/  LDC R2, c[0x0][0x360] ;  /* 0x0000d800ff027b82 */ /* 0x000e240000000800 */
[----:B0-----:R-:W-:-:S05]  /*0050*/  IMAD R2, R2, UR4, R3 ;  /* 0x0000000402027c24 */ /* 0x001fca000f8e0203 */
[----:B-1----:R-:W-:-:S13]  /*0060*/  ISETP.GE.U32.AND P0, PT, R2, UR5, PT ;  /* 0x0000000502007c0c */ /* 0x002fda000bf06070 */
[----:B------:R-:W-:Y:S05]  /*0070*/  @P0 EXIT ;  /* 0x000000000000094d */ /* 0x000fea0003800000 */
[----:B------:R-:W0:Y:S01]  /*0080*/  LDCU.64 UR6, c[0x0][0x380] ;  /* 0x00007000ff0677ac */ /* 0x000e220008000a00 */
[----:B------:R-:W1:Y:S01]  /*0090*/  LDCU.64 UR4, c[0x0][0x358] ;  /* 0x00006b00ff0477ac */ /* 0x000e620008000a00 */
[----:B0-----:R-:W-:-:S05]  /*00a0*/  IADD3 R2, P0, PT, R2, UR6, RZ ;  /* 0x0000000602027c10 */ /* 0x001fca000ff1e0ff */
[----:B------:R-:W-:-:S05]  /*00b0*/  IMAD.X R3, RZ, RZ, UR7, P0 ;  /* 0x00000007ff037e24 */ /* 0x000fca00080e06ff */
[----:B-1----:R-:W2:Y:S02]  /*00c0*/  LDG.E.U8 R2, desc[UR4][R2.64] ;  /* 0x0000000402027981 */ /* 0x002ea4000c1e1100 */
[----:B--2---:R-:W-:-:S05]  /*00d0*/  VIADD R0, R2, 0xffffff9f ;  /* 0xffffff9f02007836 */ /* 0x004fca0000000000 */
[----:B------:R-:W-:-:S04]  /*00e0*/  LOP3.LUT R4, R0, 0xff, RZ, 0xc0, !PT ;  /* 0x000000ff00047812 */ /* 0x000fc800078ec0ff */
[----:B------:R-:W-:-:S13]  /*00f0*/  ISETP.GT.U32.AND P0, PT, R4, 0x19, PT ;  /* 0x000000190400780c */ /* 0x000fda0003f04070 */
[----:B------:R-:W-:Y:S05]  /*0100*/  @P0 EXIT ;  /* 0x000000000000094d */ /* 0x000fea0003800000 */
[----:B------:R-:W0:Y:S01]  /*0110*/  LDCU.64 UR6, c[0x0][0x390] ;  /* 0x00007200ff0677ac */ /* 0x000e220008000a00 */
[----:B------:R-:W-:Y:S01]  /*0120*/  LOP3.LUT R0, R0, 0xfc, RZ, 0xc0, !PT ;  /* 0x000000fc00007812 */ /* 0x000fe200078ec0ff */
[----:B------:R-:W-:-:S03]  /*0130*/  IMAD.MOV.U32 R5, RZ, RZ, 0x1 ;  /* 0x00000001ff057424 */ /* 0x000fc600078e00ff */
[----:B0-----:R-:W-:-:S05]  /*0140*/  IADD3 R2, P0, PT, R0, UR6, RZ ;  /* 0x0000000600027c10 */ /* 0x001fca000ff1e0ff */
[----:B------:R-:W-:-:S05]  /*0150*/  IMAD.X R3, RZ, RZ, UR7, P0 ;  /* 0x00000007ff037e24 */ /* 0x000fca00080e06ff */
[----:B------:R-:W-:Y:S01]  /*0160*/  REDG.E.ADD.STRONG.GPU desc[UR4][R2.64], R5 ;  /* 0x000000050200798e */ /* 0x000fe2000c12e104 */
[----:B------:R-:W-:Y:S05]  /*0170*/  EXIT ;  /* 0x000000000000794d */ /* 0x000fea0003800000 */
.L_x_71:
        /* <DEDUP_REMOVED lines=16> */
.L_x_76:


//--------------------- .nv.shared._Z65histo_private_kernel_thread_coarsing_and_coalesced_memory_accesssPcjPj --------------------------
	.section	.nv.shared._Z65histo_private_kernel_thread_coarsing_and_coalesced_memory_accesssPcjPj,"aw",@nobits
	.sectionflags	@""
	.align	4
.nv.shared._Z65histo_private_kernel_thread_coarsing_and_coalesced_memory_accesssPcjPj:
	.zero		1052


//--------------------- .nv.shared.reserved.0     --------------------------
	.section	.nv.shared.reserved.0,"aw",@nobits
	.weak		__nv_reservedSMEM_offset_0_alias
	.size		__nv_reservedSMEM_offset_0_alias, 0, 64
	.other		__nv_reservedSMEM_offset_0_alias,@"STO_CUDA_RESERVED_SHARED STV_DEFAULT"
__nv_reservedSMEM_offset_0_alias:
	.zero		0
	.zero		64


//--------------------- .nv.shared._Z36histo_private_kernel_thread_coarsingPcjPj --------------------------
	.section	.nv.shared._Z36histo_private_kernel_thread_coarsingPcjPj,"aw",@nobits
	.sectionflags	@""
	.align	4
.nv.shared._Z36histo_private_kernel_thread_coarsingPcjPj:
	.zero		1052


//--------------------- .nv.shared._Z34histo_private_kernel_shared_memoryPcjPj --------------------------
	.section	.nv.shared._Z34histo_private_kernel_shared_memoryPcjPj,"aw",@nobits
	.sectionflags	@""
	.align	4
.nv.shared._Z34histo_private_kernel_shared_memoryPcjPj:
	.zero		1052


//--------------------- .nv.constant0._Z65histo_private_kernel_thread_coarsing_and_coalesced_memory_accesssPcjPj --------------------------
	.section	.nv.constant0._Z65histo_private_kernel_thread_coarsing_and_coalesced_memory_accesssPcjPj,"a",@progbits
	.sectionflags	@""
	.align	4
.nv.constant0._Z65histo_private_kernel_thread_coarsing_and_coalesced_memory_accesssPcjPj:
	.zero		920


//--------------------- .nv.constant0._Z36histo_private_kernel_thread_coarsingPcjPj --------------------------
	.section	.nv.constant0._Z36histo_private_kernel_thread_coarsingPcjPj,"a",@progbits
	.sectionflags	@""
	.align	4
.nv.constant0._Z36histo_private_kernel_thread_coarsingPcjPj:
	.zero		920


//--------------------- .nv.constant0._Z34histo_private_kernel_shared_memoryPcjPj --------------------------
	.section	.nv.constant0._Z34histo_private_kernel_shared_memoryPcjPj,"a",@progbits
	.sectionflags	@""
	.align	4
.nv.constant0._Z34histo_private_kernel_shared_memoryPcjPj:
	.zero		920


//--------------------- .nv.constant0._Z20histo_private_kernelPcjPj --------------------------
	.section	.nv.constant0._Z20histo_private_kernelPcjPj,"a",@progbits
	.sectionflags	@""
	.align	4
.nv.constant0._Z20histo_private_kernelPcjPj:
	.zero		920


//--------------------- .nv.constant0._Z12histo_kernelPcjPj --------------------------
	.section	.nv.constant0._Z12histo_kernelPcjPj,"a",@progbits
	.sectionflags	@""
	.align	4
.nv.constant0._Z12histo_kernelPcjPj:
	.zero		920


//--------------------- SYMBOLS --------------------------

	.type		.nv.reservedSmem.offset0,@object
	.size		.nv.reservedSmem.offset0,0x4
	.type		.nv.reservedSmem.cap,@object
	.size		.nv.reservedSmem.cap,0x4
